//
// Generated by NVIDIA NVVM Compiler
//
// Compiler Build ID: CL-36424714
// Cuda compilation tools, release 13.0, V13.0.88
// Based on NVVM 20.0.0
//

.version 9.0
.target sm_100
.address_size 64

	// .globl	_Z33nppiCopy_8u_C4R_vectorized_kernelPKhiPhiii

.visible .entry _Z33nppiCopy_8u_C4R_vectorized_kernelPKhiPhiii(
	.param .u64 .ptr .align 1 _Z33nppiCopy_8u_C4R_vectorized_kernelPKhiPhiii_param_0,
	.param .u32 _Z33nppiCopy_8u_C4R_vectorized_kernelPKhiPhiii_param_1,
	.param .u64 .ptr .align 1 _Z33nppiCopy_8u_C4R_vectorized_kernelPKhiPhiii_param_2,
	.param .u32 _Z33nppiCopy_8u_C4R_vectorized_kernelPKhiPhiii_param_3,
	.param .u32 _Z33nppiCopy_8u_C4R_vectorized_kernelPKhiPhiii_param_4,
	.param .u32 _Z33nppiCopy_8u_C4R_vectorized_kernelPKhiPhiii_param_5
)
{
	.reg .pred 	%p<4>;
	.reg .b32 	%r<18>;
	.reg .b64 	%rd<12>;

	ld.param.u64 	%rd1, [_Z33nppiCopy_8u_C4R_vectorized_kernelPKhiPhiii_param_0];
	ld.param.u32 	%r3, [_Z33nppiCopy_8u_C4R_vectorized_kernelPKhiPhiii_param_1];
	ld.param.u64 	%rd2, [_Z33nppiCopy_8u_C4R_vectorized_kernelPKhiPhiii_param_2];
	ld.param.u32 	%r4, [_Z33nppiCopy_8u_C4R_vectorized_kernelPKhiPhiii_param_3];
	ld.param.u32 	%r5, [_Z33nppiCopy_8u_C4R_vectorized_kernelPKhiPhiii_param_4];
	ld.param.u32 	%r6, [_Z33nppiCopy_8u_C4R_vectorized_kernelPKhiPhiii_param_5];
	mov.u32 	%r8, %ctaid.x;
	mov.u32 	%r9, %ntid.x;
	mov.u32 	%r10, %tid.x;
	mad.lo.s32 	%r1, %r8, %r9, %r10;
	mov.u32 	%r11, %ctaid.y;
	mov.u32 	%r12, %ntid.y;
	mov.u32 	%r13, %tid.y;
	mad.lo.s32 	%r14, %r11, %r12, %r13;
	setp.ge.s32 	%p1, %r1, %r5;
	setp.ge.s32 	%p2, %r14, %r6;
	or.pred  	%p3, %p1, %p2;
	@%p3 bra 	$L__BB0_2;
	cvta.to.global.u64 	%rd3, %rd1;
	cvta.to.global.u64 	%rd4, %rd2;
	mul.lo.s32 	%r15, %r3, %r14;
	cvt.s64.s32 	%rd5, %r15;
	add.s64 	%rd6, %rd3, %rd5;
	mul.lo.s32 	%r16, %r4, %r14;
	cvt.s64.s32 	%rd7, %r16;
	add.s64 	%rd8, %rd4, %rd7;
	mul.wide.s32 	%rd9, %r1, 4;
	add.s64 	%rd10, %rd6, %rd9;
	ld.global.u32 	%r17, [%rd10];
	add.s64 	%rd11, %rd8, %rd9;
	st.global.u32 	[%rd11], %r17;
$L__BB0_2:
	ret;

}
	// .globl	_Z29nppiCopy_32f_C3P3R_vectorizedPKfiPfS1_S1_iii
.visible .entry _Z29nppiCopy_32f_C3P3R_vectorizedPKfiPfS1_S1_iii(
	.param .u64 .ptr .align 1 _Z29nppiCopy_32f_C3P3R_vectorizedPKfiPfS1_S1_iii_param_0,
	.param .u32 _Z29nppiCopy_32f_C3P3R_vectorizedPKfiPfS1_S1_iii_param_1,
	.param .u64 .ptr .align 1 _Z29nppiCopy_32f_C3P3R_vectorizedPKfiPfS1_S1_iii_param_2,
	.param .u64 .ptr .align 1 _Z29nppiCopy_32f_C3P3R_vectorizedPKfiPfS1_S1_iii_param_3,
	.param .u64 .ptr .align 1 _Z29nppiCopy_32f_C3P3R_vectorizedPKfiPfS1_S1_iii_param_4,
	.param .u32 _Z29nppiCopy_32f_C3P3R_vectorizedPKfiPfS1_S1_iii_param_5,
	.param .u32 _Z29nppiCopy_32f_C3P3R_vectorizedPKfiPfS1_S1_iii_param_6,
	.param .u32 _Z29nppiCopy_32f_C3P3R_vectorizedPKfiPfS1_S1_iii_param_7
)
{
	.reg .pred 	%p<7>;
	.reg .b32 	%r<30>;
	.reg .b32 	%f<28>;
	.reg .b64 	%rd<27>;

	ld.param.u64 	%rd5, [_Z29nppiCopy_32f_C3P3R_vectorizedPKfiPfS1_S1_iii_param_0];
	ld.param.u32 	%r11, [_Z29nppiCopy_32f_C3P3R_vectorizedPKfiPfS1_S1_iii_param_1];
	ld.param.u64 	%rd6, [_Z29nppiCopy_32f_C3P3R_vectorizedPKfiPfS1_S1_iii_param_2];
	ld.param.u64 	%rd7, [_Z29nppiCopy_32f_C3P3R_vectorizedPKfiPfS1_S1_iii_param_3];
	ld.param.u64 	%rd8, [_Z29nppiCopy_32f_C3P3R_vectorizedPKfiPfS1_S1_iii_param_4];
	ld.param.u32 	%r12, [_Z29nppiCopy_32f_C3P3R_vectorizedPKfiPfS1_S1_iii_param_5];
	ld.param.u32 	%r13, [_Z29nppiCopy_32f_C3P3R_vectorizedPKfiPfS1_S1_iii_param_6];
	ld.param.u32 	%r14, [_Z29nppiCopy_32f_C3P3R_vectorizedPKfiPfS1_S1_iii_param_7];
	mov.u32 	%r15, %ctaid.x;
	mov.u32 	%r16, %ntid.x;
	mov.u32 	%r17, %tid.x;
	mad.lo.s32 	%r1, %r15, %r16, %r17;
	shl.b32 	%r28, %r1, 3;
	mov.u32 	%r18, %ctaid.y;
	mov.u32 	%r19, %ntid.y;
	mov.u32 	%r20, %tid.y;
	mad.lo.s32 	%r3, %r18, %r19, %r20;
	setp.ge.s32 	%p1, %r3, %r14;
	@%p1 bra 	$L__BB1_5;
	cvta.to.global.u64 	%rd9, %rd5;
	cvta.to.global.u64 	%rd10, %rd6;
	cvta.to.global.u64 	%rd11, %rd7;
	cvta.to.global.u64 	%rd12, %rd8;
	mul.lo.s32 	%r21, %r11, %r3;
	cvt.s64.s32 	%rd13, %r21;
	add.s64 	%rd1, %rd9, %rd13;
	mul.lo.s32 	%r22, %r12, %r3;
	cvt.s64.s32 	%rd14, %r22;
	add.s64 	%rd2, %rd10, %rd14;
	add.s64 	%rd3, %rd11, %rd14;
	add.s64 	%rd4, %rd12, %rd14;
	add.s32 	%r23, %r28, 7;
	setp.lt.s32 	%p2, %r23, %r13;
	@%p2 bra 	$L__BB1_6;
	setp.ge.s32 	%p3, %r28, %r13;
	@%p3 bra 	$L__BB1_5;
	mul.lo.s32 	%r27, %r1, 24;
	mov.b32 	%r29, 1;
$L__BB1_4:
	add.s32 	%r25, %r29, -1;
	mul.wide.s32 	%rd15, %r28, 4;
	add.s64 	%rd16, %rd4, %rd15;
	add.s64 	%rd17, %rd3, %rd15;
	add.s64 	%rd18, %rd2, %rd15;
	mul.wide.s32 	%rd19, %r27, 4;
	add.s64 	%rd20, %rd1, %rd19;
	ld.global.f32 	%f1, [%rd20];
	st.global.f32 	[%rd18], %f1;
	ld.global.f32 	%f2, [%rd20+4];
	st.global.f32 	[%rd17], %f2;
	ld.global.f32 	%f3, [%rd20+8];
	st.global.f32 	[%rd16], %f3;
	setp.lt.u32 	%p4, %r25, 7;
	add.s32 	%r28, %r28, 1;
	setp.lt.s32 	%p5, %r28, %r13;
	and.pred  	%p6, %p4, %p5;
	add.s32 	%r29, %r29, 1;
	add.s32 	%r27, %r27, 3;
	@%p6 bra 	$L__BB1_4;
$L__BB1_5:
	ret;
$L__BB1_6:
	mul.lo.s32 	%r26, %r1, 24;
	mul.wide.s32 	%rd21, %r26, 4;
	add.s64 	%rd22, %rd1, %rd21;
	ld.global.v4.f32 	{%f4, %f5, %f6, %f7}, [%rd22];
	ld.global.v4.f32 	{%f8, %f9, %f10, %f11}, [%rd22+16];
	ld.global.v4.f32 	{%f12, %f13, %f14, %f15}, [%rd22+32];
	ld.global.v4.f32 	{%f16, %f17, %f18, %f19}, [%rd22+48];
	ld.global.v4.f32 	{%f20, %f21, %f22, %f23}, [%rd22+64];
	ld.global.v4.f32 	{%f24, %f25, %f26, %f27}, [%rd22+80];
	mul.wide.s32 	%rd23, %r28, 4;
	add.s64 	%rd24, %rd2, %rd23;
	st.global.v4.f32 	[%rd24], {%f4, %f7, %f10, %f13};
	st.global.v4.f32 	[%rd24+16], {%f16, %f19, %f22, %f25};
	add.s64 	%rd25, %rd3, %rd23;
	st.global.v4.f32 	[%rd25], {%f5, %f8, %f11, %f14};
	st.global.v4.f32 	[%rd25+16], {%f17, %f20, %f23, %f26};
	add.s64 	%rd26, %rd4, %rd23;
	st.global.v4.f32 	[%rd26], {%f6, %f9, %f12, %f15};
	st.global.v4.f32 	[%rd26+16], {%f18, %f21, %f24, %f27};
	bra.uni 	$L__BB1_5;

}
	// .globl	_Z29nppiCopy_32f_P3C3R_vectorizedPKfS0_S0_iPfiii
.visible .entry _Z29nppiCopy_32f_P3C3R_vectorizedPKfS0_S0_iPfiii(
	.param .u64 .ptr .align 1 _Z29nppiCopy_32f_P3C3R_vectorizedPKfS0_S0_iPfiii_param_0,
	.param .u64 .ptr .align 1 _Z29nppiCopy_32f_P3C3R_vectorizedPKfS0_S0_iPfiii_param_1,
	.param .u64 .ptr .align 1 _Z29nppiCopy_32f_P3C3R_vectorizedPKfS0_S0_iPfiii_param_2,
	.param .u32 _Z29nppiCopy_32f_P3C3R_vectorizedPKfS0_S0_iPfiii_param_3,
	.param .u64 .ptr .align 1 _Z29nppiCopy_32f_P3C3R_vectorizedPKfS0_S0_iPfiii_param_4,
	.param .u32 _Z29nppiCopy_32f_P3C3R_vectorizedPKfS0_S0_iPfiii_param_5,
	.param .u32 _Z29nppiCopy_32f_P3C3R_vectorizedPKfS0_S0_iPfiii_param_6,
	.param .u32 _Z29nppiCopy_32f_P3C3R_vectorizedPKfS0_S0_iPfiii_param_7
)
{
	.reg .pred 	%p<7>;
	.reg .b32 	%r<30>;
	.reg .b32 	%f<28>;
	.reg .b64 	%rd<27>;

	ld.param.u64 	%rd5, [_Z29nppiCopy_32f_P3C3R_vectorizedPKfS0_S0_iPfiii_param_0];
	ld.param.u64 	%rd6, [_Z29nppiCopy_32f_P3C3R_vectorizedPKfS0_S0_iPfiii_param_1];
	ld.param.u64 	%rd7, [_Z29nppiCopy_32f_P3C3R_vectorizedPKfS0_S0_iPfiii_param_2];
	ld.param.u32 	%r11, [_Z29nppiCopy_32f_P3C3R_vectorizedPKfS0_S0_iPfiii_param_3];
	ld.param.u64 	%rd8, [_Z29nppiCopy_32f_P3C3R_vectorizedPKfS0_S0_iPfiii_param_4];
	ld.param.u32 	%r12, [_Z29nppiCopy_32f_P3C3R_vectorizedPKfS0_S0_iPfiii_param_5];
	ld.param.u32 	%r13, [_Z29nppiCopy_32f_P3C3R_vectorizedPKfS0_S0_iPfiii_param_6];
	ld.param.u32 	%r14, [_Z29nppiCopy_32f_P3C3R_vectorizedPKfS0_S0_iPfiii_param_7];
	mov.u32 	%r15, %ctaid.x;
	mov.u32 	%r16, %ntid.x;
	mov.u32 	%r17, %tid.x;
	mad.lo.s32 	%r1, %r15, %r16, %r17;
	shl.b32 	%r28, %r1, 3;
	mov.u32 	%r18, %ctaid.y;
	mov.u32 	%r19, %ntid.y;
	mov.u32 	%r20, %tid.y;
	mad.lo.s32 	%r3, %r18, %r19, %r20;
	setp.ge.s32 	%p1, %r3, %r14;
	@%p1 bra 	$L__BB2_5;
	cvta.to.global.u64 	%rd9, %rd5;
	cvta.to.global.u64 	%rd10, %rd8;
	cvta.to.global.u64 	%rd11, %rd6;
	cvta.to.global.u64 	%rd12, %rd7;
	mul.lo.s32 	%r21, %r11, %r3;
	cvt.s64.s32 	%rd13, %r21;
	add.s64 	%rd1, %rd9, %rd13;
	add.s64 	%rd2, %rd11, %rd13;
	add.s64 	%rd3, %rd12, %rd13;
	mul.lo.s32 	%r22, %r12, %r3;
	cvt.s64.s32 	%rd14, %r22;
	add.s64 	%rd4, %rd10, %rd14;
	add.s32 	%r23, %r28, 7;
	setp.lt.s32 	%p2, %r23, %r13;
	@%p2 bra 	$L__BB2_6;
	setp.ge.s32 	%p3, %r28, %r13;
	@%p3 bra 	$L__BB2_5;
	mul.lo.s32 	%r27, %r1, 24;
	mov.b32 	%r29, 1;
$L__BB2_4:
	add.s32 	%r25, %r29, -1;
	mul.wide.s32 	%rd15, %r28, 4;
	add.s64 	%rd16, %rd3, %rd15;
	add.s64 	%rd17, %rd2, %rd15;
	add.s64 	%rd18, %rd1, %rd15;
	ld.global.f32 	%f1, [%rd18];
	mul.wide.s32 	%rd19, %r27, 4;
	add.s64 	%rd20, %rd4, %rd19;
	st.global.f32 	[%rd20], %f1;
	ld.global.f32 	%f2, [%rd17];
	st.global.f32 	[%rd20+4], %f2;
	ld.global.f32 	%f3, [%rd16];
	st.global.f32 	[%rd20+8], %f3;
	setp.lt.u32 	%p4, %r25, 7;
	add.s32 	%r28, %r28, 1;
	setp.lt.s32 	%p5, %r28, %r13;
	and.pred  	%p6, %p4, %p5;
	add.s32 	%r29, %r29, 1;
	add.s32 	%r27, %r27, 3;
	@%p6 bra 	$L__BB2_4;
$L__BB2_5:
	ret;
$L__BB2_6:
	mul.wide.s32 	%rd21, %r28, 4;
	add.s64 	%rd22, %rd1, %rd21;
	ld.global.v4.f32 	{%f4, %f5, %f6, %f7}, [%rd22];
	ld.global.v4.f32 	{%f8, %f9, %f10, %f11}, [%rd22+16];
	add.s64 	%rd23, %rd2, %rd21;
	ld.global.v4.f32 	{%f12, %f13, %f14, %f15}, [%rd23];
	ld.global.v4.f32 	{%f16, %f17, %f18, %f19}, [%rd23+16];
	add.s64 	%rd24, %rd3, %rd21;
	ld.global.v4.f32 	{%f20, %f21, %f22, %f23}, [%rd24];
	ld.global.v4.f32 	{%f24, %f25, %f26, %f27}, [%rd24+16];
	mul.lo.s32 	%r26, %r1, 24;
	mul.wide.s32 	%rd25, %r26, 4;
	add.s64 	%rd26, %rd4, %rd25;
	st.global.v4.f32 	[%rd26], {%f4, %f12, %f20, %f5};
	st.global.v4.f32 	[%rd26+16], {%f13, %f21, %f6, %f14};
	st.global.v4.f32 	[%rd26+32], {%f22, %f7, %f15, %f23};
	st.global.v4.f32 	[%rd26+48], {%f8, %f16, %f24, %f9};
	st.global.v4.f32 	[%rd26+64], {%f17, %f25, %f10, %f18};
	st.global.v4.f32 	[%rd26+80], {%f26, %f11, %f19, %f27};
	bra.uni 	$L__BB2_5;

}
	// .globl	_Z15nppiCopy_kernelIhLi1EEvPKT_iPS0_iii
.visible .entry _Z15nppiCopy_kernelIhLi1EEvPKT_iPS0_iii(
	.param .u64 .ptr .align 1 _Z15nppiCopy_kernelIhLi1EEvPKT_iPS0_iii_param_0,
	.param .u32 _Z15nppiCopy_kernelIhLi1EEvPKT_iPS0_iii_param_1,
	.param .u64 .ptr .align 1 _Z15nppiCopy_kernelIhLi1EEvPKT_iPS0_iii_param_2,
	.param .u32 _Z15nppiCopy_kernelIhLi1EEvPKT_iPS0_iii_param_3,
	.param .u32 _Z15nppiCopy_kernelIhLi1EEvPKT_iPS0_iii_param_4,
	.param .u32 _Z15nppiCopy_kernelIhLi1EEvPKT_iPS0_iii_param_5
)
{
	.reg .pred 	%p<4>;
	.reg .b16 	%rs<2>;
	.reg .b32 	%r<17>;
	.reg .b64 	%rd<12>;

	ld.param.u64 	%rd1, [_Z15nppiCopy_kernelIhLi1EEvPKT_iPS0_iii_param_0];
	ld.param.u32 	%r3, [_Z15nppiCopy_kernelIhLi1EEvPKT_iPS0_iii_param_1];
	ld.param.u64 	%rd2, [_Z15nppiCopy_kernelIhLi1EEvPKT_iPS0_iii_param_2];
	ld.param.u32 	%r4, [_Z15nppiCopy_kernelIhLi1EEvPKT_iPS0_iii_param_3];
	ld.param.u32 	%r5, [_Z15nppiCopy_kernelIhLi1EEvPKT_iPS0_iii_param_4];
	ld.param.u32 	%r6, [_Z15nppiCopy_kernelIhLi1EEvPKT_iPS0_iii_param_5];
	mov.u32 	%r8, %ctaid.x;
	mov.u32 	%r9, %ntid.x;
	mov.u32 	%r10, %tid.x;
	mad.lo.s32 	%r1, %r8, %r9, %r10;
	mov.u32 	%r11, %ctaid.y;
	mov.u32 	%r12, %ntid.y;
	mov.u32 	%r13, %tid.y;
	mad.lo.s32 	%r14, %r11, %r12, %r13;
	setp.ge.s32 	%p1, %r1, %r5;
	setp.ge.s32 	%p2, %r14, %r6;
	or.pred  	%p3, %p1, %p2;
	@%p3 bra 	$L__BB3_2;
	cvta.to.global.u64 	%rd3, %rd1;
	cvta.to.global.u64 	%rd4, %rd2;
	mul.lo.s32 	%r15, %r3, %r14;
	cvt.s64.s32 	%rd5, %r15;
	mul.lo.s32 	%r16, %r4, %r14;
	cvt.s64.s32 	%rd6, %r16;
	cvt.s64.s32 	%rd7, %r1;
	add.s64 	%rd8, %rd5, %rd7;
	add.s64 	%rd9, %rd3, %rd8;
	ld.global.u8 	%rs1, [%rd9];
	add.s64 	%rd10, %rd6, %rd7;
	add.s64 	%rd11, %rd4, %rd10;
	st.global.u8 	[%rd11], %rs1;
$L__BB3_2:
	ret;

}
	// .globl	_Z15nppiCopy_kernelIhLi3EEvPKT_iPS0_iii
.visible .entry _Z15nppiCopy_kernelIhLi3EEvPKT_iPS0_iii(
	.param .u64 .ptr .align 1 _Z15nppiCopy_kernelIhLi3EEvPKT_iPS0_iii_param_0,
	.param .u32 _Z15nppiCopy_kernelIhLi3EEvPKT_iPS0_iii_param_1,
	.param .u64 .ptr .align 1 _Z15nppiCopy_kernelIhLi3EEvPKT_iPS0_iii_param_2,
	.param .u32 _Z15nppiCopy_kernelIhLi3EEvPKT_iPS0_iii_param_3,
	.param .u32 _Z15nppiCopy_kernelIhLi3EEvPKT_iPS0_iii_param_4,
	.param .u32 _Z15nppiCopy_kernelIhLi3EEvPKT_iPS0_iii_param_5
)
{
	.reg .pred 	%p<4>;
	.reg .b16 	%rs<4>;
	.reg .b32 	%r<18>;
	.reg .b64 	%rd<12>;

	ld.param.u64 	%rd1, [_Z15nppiCopy_kernelIhLi3EEvPKT_iPS0_iii_param_0];
	ld.param.u32 	%r3, [_Z15nppiCopy_kernelIhLi3EEvPKT_iPS0_iii_param_1];
	ld.param.u64 	%rd2, [_Z15nppiCopy_kernelIhLi3EEvPKT_iPS0_iii_param_2];
	ld.param.u32 	%r4, [_Z15nppiCopy_kernelIhLi3EEvPKT_iPS0_iii_param_3];
	ld.param.u32 	%r5, [_Z15nppiCopy_kernelIhLi3EEvPKT_iPS0_iii_param_4];
	ld.param.u32 	%r6, [_Z15nppiCopy_kernelIhLi3EEvPKT_iPS0_iii_param_5];
	mov.u32 	%r8, %ctaid.x;
	mov.u32 	%r9, %ntid.x;
	mov.u32 	%r10, %tid.x;
	mad.lo.s32 	%r1, %r8, %r9, %r10;
	mov.u32 	%r11, %ctaid.y;
	mov.u32 	%r12, %ntid.y;
	mov.u32 	%r13, %tid.y;
	mad.lo.s32 	%r14, %r11, %r12, %r13;
	setp.ge.s32 	%p1, %r1, %r5;
	setp.ge.s32 	%p2, %r14, %r6;
	or.pred  	%p3, %p1, %p2;
	@%p3 bra 	$L__BB4_2;
	cvta.to.global.u64 	%rd3, %rd1;
	cvta.to.global.u64 	%rd4, %rd2;
	mul.lo.s32 	%r15, %r3, %r14;
	mul.lo.s32 	%r16, %r4, %r14;
	mul.lo.s32 	%r17, %r1, 3;
	cvt.s64.s32 	%rd5, %r16;
	cvt.s64.s32 	%rd6, %r15;
	cvt.s64.s32 	%rd7, %r17;
	add.s64 	%rd8, %rd7, %rd6;
	add.s64 	%rd9, %rd3, %rd8;
	ld.global.u8 	%rs1, [%rd9];
	add.s64 	%rd10, %rd7, %rd5;
	add.s64 	%rd11, %rd4, %rd10;
	st.global.u8 	[%rd11], %rs1;
	ld.global.u8 	%rs2, [%rd9+1];
	st.global.u8 	[%rd11+1], %rs2;
	ld.global.u8 	%rs3, [%rd9+2];
	st.global.u8 	[%rd11+2], %rs3;
$L__BB4_2:
	ret;

}
	// .globl	_Z15nppiCopy_kernelIhLi4EEvPKT_iPS0_iii
.visible .entry _Z15nppiCopy_kernelIhLi4EEvPKT_iPS0_iii(
	.param .u64 .ptr .align 1 _Z15nppiCopy_kernelIhLi4EEvPKT_iPS0_iii_param_0,
	.param .u32 _Z15nppiCopy_kernelIhLi4EEvPKT_iPS0_iii_param_1,
	.param .u64 .ptr .align 1 _Z15nppiCopy_kernelIhLi4EEvPKT_iPS0_iii_param_2,
	.param .u32 _Z15nppiCopy_kernelIhLi4EEvPKT_iPS0_iii_param_3,
	.param .u32 _Z15nppiCopy_kernelIhLi4EEvPKT_iPS0_iii_param_4,
	.param .u32 _Z15nppiCopy_kernelIhLi4EEvPKT_iPS0_iii_param_5
)
{
	.reg .pred 	%p<4>;
	.reg .b16 	%rs<5>;
	.reg .b32 	%r<18>;
	.reg .b64 	%rd<12>;

	ld.param.u64 	%rd1, [_Z15nppiCopy_kernelIhLi4EEvPKT_iPS0_iii_param_0];
	ld.param.u32 	%r3, [_Z15nppiCopy_kernelIhLi4EEvPKT_iPS0_iii_param_1];
	ld.param.u64 	%rd2, [_Z15nppiCopy_kernelIhLi4EEvPKT_iPS0_iii_param_2];
	ld.param.u32 	%r4, [_Z15nppiCopy_kernelIhLi4EEvPKT_iPS0_iii_param_3];
	ld.param.u32 	%r5, [_Z15nppiCopy_kernelIhLi4EEvPKT_iPS0_iii_param_4];
	ld.param.u32 	%r6, [_Z15nppiCopy_kernelIhLi4EEvPKT_iPS0_iii_param_5];
	mov.u32 	%r8, %ctaid.x;
	mov.u32 	%r9, %ntid.x;
	mov.u32 	%r10, %tid.x;
	mad.lo.s32 	%r1, %r8, %r9, %r10;
	mov.u32 	%r11, %ctaid.y;
	mov.u32 	%r12, %ntid.y;
	mov.u32 	%r13, %tid.y;
	mad.lo.s32 	%r14, %r11, %r12, %r13;
	setp.ge.s32 	%p1, %r1, %r5;
	setp.ge.s32 	%p2, %r14, %r6;
	or.pred  	%p3, %p1, %p2;
	@%p3 bra 	$L__BB5_2;
	cvta.to.global.u64 	%rd3, %rd1;
	cvta.to.global.u64 	%rd4, %rd2;
	mul.lo.s32 	%r15, %r3, %r14;
	mul.lo.s32 	%r16, %r4, %r14;
	shl.b32 	%r17, %r1, 2;
	cvt.s64.s32 	%rd5, %r16;
	cvt.s64.s32 	%rd6, %r15;
	cvt.s64.s32 	%rd7, %r17;
	add.s64 	%rd8, %rd7, %rd6;
	add.s64 	%rd9, %rd3, %rd8;
	ld.global.u8 	%rs1, [%rd9];
	add.s64 	%rd10, %rd7, %rd5;
	add.s64 	%rd11, %rd4, %rd10;
	st.global.u8 	[%rd11], %rs1;
	ld.global.u8 	%rs2, [%rd9+1];
	st.global.u8 	[%rd11+1], %rs2;
	ld.global.u8 	%rs3, [%rd9+2];
	st.global.u8 	[%rd11+2], %rs3;
	ld.global.u8 	%rs4, [%rd9+3];
	st.global.u8 	[%rd11+3], %rs4;
$L__BB5_2:
	ret;

}
	// .globl	_Z15nppiCopy_kernelItLi1EEvPKT_iPS0_iii
.visible .entry _Z15nppiCopy_kernelItLi1EEvPKT_iPS0_iii(
	.param .u64 .ptr .align 1 _Z15nppiCopy_kernelItLi1EEvPKT_iPS0_iii_param_0,
	.param .u32 _Z15nppiCopy_kernelItLi1EEvPKT_iPS0_iii_param_1,
	.param .u64 .ptr .align 1 _Z15nppiCopy_kernelItLi1EEvPKT_iPS0_iii_param_2,
	.param .u32 _Z15nppiCopy_kernelItLi1EEvPKT_iPS0_iii_param_3,
	.param .u32 _Z15nppiCopy_kernelItLi1EEvPKT_iPS0_iii_param_4,
	.param .u32 _Z15nppiCopy_kernelItLi1EEvPKT_iPS0_iii_param_5
)
{
	.reg .pred 	%p<4>;
	.reg .b16 	%rs<2>;
	.reg .b32 	%r<17>;
	.reg .b64 	%rd<12>;

	ld.param.u64 	%rd1, [_Z15nppiCopy_kernelItLi1EEvPKT_iPS0_iii_param_0];
	ld.param.u32 	%r3, [_Z15nppiCopy_kernelItLi1EEvPKT_iPS0_iii_param_1];
	ld.param.u64 	%rd2, [_Z15nppiCopy_kernelItLi1EEvPKT_iPS0_iii_param_2];
	ld.param.u32 	%r4, [_Z15nppiCopy_kernelItLi1EEvPKT_iPS0_iii_param_3];
	ld.param.u32 	%r5, [_Z15nppiCopy_kernelItLi1EEvPKT_iPS0_iii_param_4];
	ld.param.u32 	%r6, [_Z15nppiCopy_kernelItLi1EEvPKT_iPS0_iii_param_5];
	mov.u32 	%r8, %ctaid.x;
	mov.u32 	%r9, %ntid.x;
	mov.u32 	%r10, %tid.x;
	mad.lo.s32 	%r1, %r8, %r9, %r10;
	mov.u32 	%r11, %ctaid.y;
	mov.u32 	%r12, %ntid.y;
	mov.u32 	%r13, %tid.y;
	mad.lo.s32 	%r14, %r11, %r12, %r13;
	setp.ge.s32 	%p1, %r1, %r5;
	setp.ge.s32 	%p2, %r14, %r6;
	or.pred  	%p3, %p1, %p2;
	@%p3 bra 	$L__BB6_2;
	cvta.to.global.u64 	%rd3, %rd1;
	cvta.to.global.u64 	%rd4, %rd2;
	mul.lo.s32 	%r15, %r3, %r14;
	cvt.s64.s32 	%rd5, %r15;
	add.s64 	%rd6, %rd3, %rd5;
	mul.lo.s32 	%r16, %r4, %r14;
	cvt.s64.s32 	%rd7, %r16;
	add.s64 	%rd8, %rd4, %rd7;
	mul.wide.s32 	%rd9, %r1, 2;
	add.s64 	%rd10, %rd6, %rd9;
	ld.global.u16 	%rs1, [%rd10];
	add.s64 	%rd11, %rd8, %rd9;
	st.global.u16 	[%rd11], %rs1;
$L__BB6_2:
	ret;

}
	// .globl	_Z15nppiCopy_kernelItLi3EEvPKT_iPS0_iii
.visible .entry _Z15nppiCopy_kernelItLi3EEvPKT_iPS0_iii(
	.param .u64 .ptr .align 1 _Z15nppiCopy_kernelItLi3EEvPKT_iPS0_iii_param_0,
	.param .u32 _Z15nppiCopy_kernelItLi3EEvPKT_iPS0_iii_param_1,
	.param .u64 .ptr .align 1 _Z15nppiCopy_kernelItLi3EEvPKT_iPS0_iii_param_2,
	.param .u32 _Z15nppiCopy_kernelItLi3EEvPKT_iPS0_iii_param_3,
	.param .u32 _Z15nppiCopy_kernelItLi3EEvPKT_iPS0_iii_param_4,
	.param .u32 _Z15nppiCopy_kernelItLi3EEvPKT_iPS0_iii_param_5
)
{
	.reg .pred 	%p<4>;
	.reg .b16 	%rs<4>;
	.reg .b32 	%r<18>;
	.reg .b64 	%rd<12>;

	ld.param.u64 	%rd1, [_Z15nppiCopy_kernelItLi3EEvPKT_iPS0_iii_param_0];
	ld.param.u32 	%r3, [_Z15nppiCopy_kernelItLi3EEvPKT_iPS0_iii_param_1];
	ld.param.u64 	%rd2, [_Z15nppiCopy_kernelItLi3EEvPKT_iPS0_iii_param_2];
	ld.param.u32 	%r4, [_Z15nppiCopy_kernelItLi3EEvPKT_iPS0_iii_param_3];
	ld.param.u32 	%r5, [_Z15nppiCopy_kernelItLi3EEvPKT_iPS0_iii_param_4];
	ld.param.u32 	%r6, [_Z15nppiCopy_kernelItLi3EEvPKT_iPS0_iii_param_5];
	mov.u32 	%r8, %ctaid.x;
	mov.u32 	%r9, %ntid.x;
	mov.u32 	%r10, %tid.x;
	mad.lo.s32 	%r1, %r8, %r9, %r10;
	mov.u32 	%r11, %ctaid.y;
	mov.u32 	%r12, %ntid.y;
	mov.u32 	%r13, %tid.y;
	mad.lo.s32 	%r14, %r11, %r12, %r13;
	setp.ge.s32 	%p1, %r1, %r5;
	setp.ge.s32 	%p2, %r14, %r6;
	or.pred  	%p3, %p1, %p2;
	@%p3 bra 	$L__BB7_2;
	cvta.to.global.u64 	%rd3, %rd1;
	cvta.to.global.u64 	%rd4, %rd2;
	mul.lo.s32 	%r15, %r3, %r14;
	cvt.s64.s32 	%rd5, %r15;
	add.s64 	%rd6, %rd3, %rd5;
	mul.lo.s32 	%r16, %r4, %r14;
	cvt.s64.s32 	%rd7, %r16;
	add.s64 	%rd8, %rd4, %rd7;
	mul.lo.s32 	%r17, %r1, 3;
	mul.wide.s32 	%rd9, %r17, 2;
	add.s64 	%rd10, %rd6, %rd9;
	ld.global.u16 	%rs1, [%rd10];
	add.s64 	%rd11, %rd8, %rd9;
	st.global.u16 	[%rd11], %rs1;
	ld.global.u16 	%rs2, [%rd10+2];
	st.global.u16 	[%rd11+2], %rs2;
	ld.global.u16 	%rs3, [%rd10+4];
	st.global.u16 	[%rd11+4], %rs3;
$L__BB7_2:
	ret;

}
	// .globl	_Z15nppiCopy_kernelItLi4EEvPKT_iPS0_iii
.visible .entry _Z15nppiCopy_kernelItLi4EEvPKT_iPS0_iii(
	.param .u64 .ptr .align 1 _Z15nppiCopy_kernelItLi4EEvPKT_iPS0_iii_param_0,
	.param .u32 _Z15nppiCopy_kernelItLi4EEvPKT_iPS0_iii_param_1,
	.param .u64 .ptr .align 1 _Z15nppiCopy_kernelItLi4EEvPKT_iPS0_iii_param_2,
	.param .u32 _Z15nppiCopy_kernelItLi4EEvPKT_iPS0_iii_param_3,
	.param .u32 _Z15nppiCopy_kernelItLi4EEvPKT_iPS0_iii_param_4,
	.param .u32 _Z15nppiCopy_kernelItLi4EEvPKT_iPS0_iii_param_5
)
{
	.reg .pred 	%p<4>;
	.reg .b16 	%rs<5>;
	.reg .b32 	%r<18>;
	.reg .b64 	%rd<12>;

	ld.param.u64 	%rd1, [_Z15nppiCopy_kernelItLi4EEvPKT_iPS0_iii_param_0];
	ld.param.u32 	%r3, [_Z15nppiCopy_kernelItLi4EEvPKT_iPS0_iii_param_1];
	ld.param.u64 	%rd2, [_Z15nppiCopy_kernelItLi4EEvPKT_iPS0_iii_param_2];
	ld.param.u32 	%r4, [_Z15nppiCopy_kernelItLi4EEvPKT_iPS0_iii_param_3];
	ld.param.u32 	%r5, [_Z15nppiCopy_kernelItLi4EEvPKT_iPS0_iii_param_4];
	ld.param.u32 	%r6, [_Z15nppiCopy_kernelItLi4EEvPKT_iPS0_iii_param_5];
	mov.u32 	%r8, %ctaid.x;
	mov.u32 	%r9, %ntid.x;
	mov.u32 	%r10, %tid.x;
	mad.lo.s32 	%r1, %r8, %r9, %r10;
	mov.u32 	%r11, %ctaid.y;
	mov.u32 	%r12, %ntid.y;
	mov.u32 	%r13, %tid.y;
	mad.lo.s32 	%r14, %r11, %r12, %r13;
	setp.ge.s32 	%p1, %r1, %r5;
	setp.ge.s32 	%p2, %r14, %r6;
	or.pred  	%p3, %p1, %p2;
	@%p3 bra 	$L__BB8_2;
	cvta.to.global.u64 	%rd3, %rd1;
	cvta.to.global.u64 	%rd4, %rd2;
	mul.lo.s32 	%r15, %r3, %r14;
	cvt.s64.s32 	%rd5, %r15;
	add.s64 	%rd6, %rd3, %rd5;
	mul.lo.s32 	%r16, %r4, %r14;
	cvt.s64.s32 	%rd7, %r16;
	add.s64 	%rd8, %rd4, %rd7;
	shl.b32 	%r17, %r1, 2;
	mul.wide.s32 	%rd9, %r17, 2;
	add.s64 	%rd10, %rd6, %rd9;
	ld.global.u16 	%rs1, [%rd10];
	add.s64 	%rd11, %rd8, %rd9;
	st.global.u16 	[%rd11], %rs1;
	ld.global.u16 	%rs2, [%rd10+2];
	st.global.u16 	[%rd11+2], %rs2;
	ld.global.u16 	%rs3, [%rd10+4];
	st.global.u16 	[%rd11+4], %rs3;
	ld.global.u16 	%rs4, [%rd10+6];
	st.global.u16 	[%rd11+6], %rs4;
$L__BB8_2:
	ret;

}
	// .globl	_Z15nppiCopy_kernelIsLi1EEvPKT_iPS0_iii
.visible .entry _Z15nppiCopy_kernelIsLi1EEvPKT_iPS0_iii(
	.param .u64 .ptr .align 1 _Z15nppiCopy_kernelIsLi1EEvPKT_iPS0_iii_param_0,
	.param .u32 _Z15nppiCopy_kernelIsLi1EEvPKT_iPS0_iii_param_1,
	.param .u64 .ptr .align 1 _Z15nppiCopy_kernelIsLi1EEvPKT_iPS0_iii_param_2,
	.param .u32 _Z15nppiCopy_kernelIsLi1EEvPKT_iPS0_iii_param_3,
	.param .u32 _Z15nppiCopy_kernelIsLi1EEvPKT_iPS0_iii_param_4,
	.param .u32 _Z15nppiCopy_kernelIsLi1EEvPKT_iPS0_iii_param_5
)
{
	.reg .pred 	%p<4>;
	.reg .b16 	%rs<2>;
	.reg .b32 	%r<17>;
	.reg .b64 	%rd<12>;

	ld.param.u64 	%rd1, [_Z15nppiCopy_kernelIsLi1EEvPKT_iPS0_iii_param_0];
	ld.param.u32 	%r3, [_Z15nppiCopy_kernelIsLi1EEvPKT_iPS0_iii_param_1];
	ld.param.u64 	%rd2, [_Z15nppiCopy_kernelIsLi1EEvPKT_iPS0_iii_param_2];
	ld.param.u32 	%r4, [_Z15nppiCopy_kernelIsLi1EEvPKT_iPS0_iii_param_3];
	ld.param.u32 	%r5, [_Z15nppiCopy_kernelIsLi1EEvPKT_iPS0_iii_param_4];
	ld.param.u32 	%r6, [_Z15nppiCopy_kernelIsLi1EEvPKT_iPS0_iii_param_5];
	mov.u32 	%r8, %ctaid.x;
	mov.u32 	%r9, %ntid.x;
	mov.u32 	%r10, %tid.x;
	mad.lo.s32 	%r1, %r8, %r9, %r10;
	mov.u32 	%r11, %ctaid.y;
	mov.u32 	%r12, %ntid.y;
	mov.u32 	%r13, %tid.y;
	mad.lo.s32 	%r14, %r11, %r12, %r13;
	setp.ge.s32 	%p1, %r1, %r5;
	setp.ge.s32 	%p2, %r14, %r6;
	or.pred  	%p3, %p1, %p2;
	@%p3 bra 	$L__BB9_2;
	cvta.to.global.u64 	%rd3, %rd1;
	cvta.to.global.u64 	%rd4, %rd2;
	mul.lo.s32 	%r15, %r3, %r14;
	cvt.s64.s32 	%rd5, %r15;
	add.s64 	%rd6, %rd3, %rd5;
	mul.lo.s32 	%r16, %r4, %r14;
	cvt.s64.s32 	%rd7, %r16;
	add.s64 	%rd8, %rd4, %rd7;
	mul.wide.s32 	%rd9, %r1, 2;
	add.s64 	%rd10, %rd6, %rd9;
	ld.global.u16 	%rs1, [%rd10];
	add.s64 	%rd11, %rd8, %rd9;
	st.global.u16 	[%rd11], %rs1;
$L__BB9_2:
	ret;

}
	// .globl	_Z15nppiCopy_kernelIsLi3EEvPKT_iPS0_iii
.visible .entry _Z15nppiCopy_kernelIsLi3EEvPKT_iPS0_iii(
	.param .u64 .ptr .align 1 _Z15nppiCopy_kernelIsLi3EEvPKT_iPS0_iii_param_0,
	.param .u32 _Z15nppiCopy_kernelIsLi3EEvPKT_iPS0_iii_param_1,
	.param .u64 .ptr .align 1 _Z15nppiCopy_kernelIsLi3EEvPKT_iPS0_iii_param_2,
	.param .u32 _Z15nppiCopy_kernelIsLi3EEvPKT_iPS0_iii_param_3,
	.param .u32 _Z15nppiCopy_kernelIsLi3EEvPKT_iPS0_iii_param_4,
	.param .u32 _Z15nppiCopy_kernelIsLi3EEvPKT_iPS0_iii_param_5
)
{
	.reg .pred 	%p<4>;
	.reg .b16 	%rs<4>;
	.reg .b32 	%r<18>;
	.reg .b64 	%rd<12>;

	ld.param.u64 	%rd1, [_Z15nppiCopy_kernelIsLi3EEvPKT_iPS0_iii_param_0];
	ld.param.u32 	%r3, [_Z15nppiCopy_kernelIsLi3EEvPKT_iPS0_iii_param_1];
	ld.param.u64 	%rd2, [_Z15nppiCopy_kernelIsLi3EEvPKT_iPS0_iii_param_2];
	ld.param.u32 	%r4, [_Z15nppiCopy_kernelIsLi3EEvPKT_iPS0_iii_param_3];
	ld.param.u32 	%r5, [_Z15nppiCopy_kernelIsLi3EEvPKT_iPS0_iii_param_4];
	ld.param.u32 	%r6, [_Z15nppiCopy_kernelIsLi3EEvPKT_iPS0_iii_param_5];
	mov.u32 	%r8, %ctaid.x;
	mov.u32 	%r9, %ntid.x;
	mov.u32 	%r10, %tid.x;
	mad.lo.s32 	%r1, %r8, %r9, %r10;
	mov.u32 	%r11, %ctaid.y;
	mov.u32 	%r12, %ntid.y;
	mov.u32 	%r13, %tid.y;
	mad.lo.s32 	%r14, %r11, %r12, %r13;
	setp.ge.s32 	%p1, %r1, %r5;
	setp.ge.s32 	%p2, %r14, %r6;
	or.pred  	%p3, %p1, %p2;
	@%p3 bra 	$L__BB10_2;
	cvta.to.global.u64 	%rd3, %rd1;
	cvta.to.global.u64 	%rd4, %rd2;
	mul.lo.s32 	%r15, %r3, %r14;
	cvt.s64.s32 	%rd5, %r15;
	add.s64 	%rd6, %rd3, %rd5;
	mul.lo.s32 	%r16, %r4, %r14;
	cvt.s64.s32 	%rd7, %r16;
	add.s64 	%rd8, %rd4, %rd7;
	mul.lo.s32 	%r17, %r1, 3;
	mul.wide.s32 	%rd9, %r17, 2;
	add.s64 	%rd10, %rd6, %rd9;
	ld.global.u16 	%rs1, [%rd10];
	add.s64 	%rd11, %rd8, %rd9;
	st.global.u16 	[%rd11], %rs1;
	ld.global.u16 	%rs2, [%rd10+2];
	st.global.u16 	[%rd11+2], %rs2;
	ld.global.u16 	%rs3, [%rd10+4];
	st.global.u16 	[%rd11+4], %rs3;
$L__BB10_2:
	ret;

}
	// .globl	_Z15nppiCopy_kernelIsLi4EEvPKT_iPS0_iii
.visible .entry _Z15nppiCopy_kernelIsLi4EEvPKT_iPS0_iii(
	.param .u64 .ptr .align 1 _Z15nppiCopy_kernelIsLi4EEvPKT_iPS0_iii_param_0,
	.param .u32 _Z15nppiCopy_kernelIsLi4EEvPKT_iPS0_iii_param_1,
	.param .u64 .ptr .align 1 _Z15nppiCopy_kernelIsLi4EEvPKT_iPS0_iii_param_2,
	.param .u32 _Z15nppiCopy_kernelIsLi4EEvPKT_iPS0_iii_param_3,
	.param .u32 _Z15nppiCopy_kernelIsLi4EEvPKT_iPS0_iii_param_4,
	.param .u32 _Z15nppiCopy_kernelIsLi4EEvPKT_iPS0_iii_param_5
)
{
	.reg .pred 	%p<4>;
	.reg .b16 	%rs<5>;
	.reg .b32 	%r<18>;
	.reg .b64 	%rd<12>;

	ld.param.u64 	%rd1, [_Z15nppiCopy_kernelIsLi4EEvPKT_iPS0_iii_param_0];
	ld.param.u32 	%r3, [_Z15nppiCopy_kernelIsLi4EEvPKT_iPS0_iii_param_1];
	ld.param.u64 	%rd2, [_Z15nppiCopy_kernelIsLi4EEvPKT_iPS0_iii_param_2];
	ld.param.u32 	%r4, [_Z15nppiCopy_kernelIsLi4EEvPKT_iPS0_iii_param_3];
	ld.param.u32 	%r5, [_Z15nppiCopy_kernelIsLi4EEvPKT_iPS0_iii_param_4];
	ld.param.u32 	%r6, [_Z15nppiCopy_kernelIsLi4EEvPKT_iPS0_iii_param_5];
	mov.u32 	%r8, %ctaid.x;
	mov.u32 	%r9, %ntid.x;
	mov.u32 	%r10, %tid.x;
	mad.lo.s32 	%r1, %r8, %r9, %r10;
	mov.u32 	%r11, %ctaid.y;
	mov.u32 	%r12, %ntid.y;
	mov.u32 	%r13, %tid.y;
	mad.lo.s32 	%r14, %r11, %r12, %r13;
	setp.ge.s32 	%p1, %r1, %r5;
	setp.ge.s32 	%p2, %r14, %r6;
	or.pred  	%p3, %p1, %p2;
	@%p3 bra 	$L__BB11_2;
	cvta.to.global.u64 	%rd3, %rd1;
	cvta.to.global.u64 	%rd4, %rd2;
	mul.lo.s32 	%r15, %r3, %r14;
	cvt.s64.s32 	%rd5, %r15;
	add.s64 	%rd6, %rd3, %rd5;
	mul.lo.s32 	%r16, %r4, %r14;
	cvt.s64.s32 	%rd7, %r16;
	add.s64 	%rd8, %rd4, %rd7;
	shl.b32 	%r17, %r1, 2;
	mul.wide.s32 	%rd9, %r17, 2;
	add.s64 	%rd10, %rd6, %rd9;
	ld.global.u16 	%rs1, [%rd10];
	add.s64 	%rd11, %rd8, %rd9;
	st.global.u16 	[%rd11], %rs1;
	ld.global.u16 	%rs2, [%rd10+2];
	st.global.u16 	[%rd11+2], %rs2;
	ld.global.u16 	%rs3, [%rd10+4];
	st.global.u16 	[%rd11+4], %rs3;
	ld.global.u16 	%rs4, [%rd10+6];
	st.global.u16 	[%rd11+6], %rs4;
$L__BB11_2:
	ret;

}
	// .globl	_Z15nppiCopy_kernelIiLi1EEvPKT_iPS0_iii
.visible .entry _Z15nppiCopy_kernelIiLi1EEvPKT_iPS0_iii(
	.param .u64 .ptr .align 1 _Z15nppiCopy_kernelIiLi1EEvPKT_iPS0_iii_param_0,
	.param .u32 _Z15nppiCopy_kernelIiLi1EEvPKT_iPS0_iii_param_1,
	.param .u64 .ptr .align 1 _Z15nppiCopy_kernelIiLi1EEvPKT_iPS0_iii_param_2,
	.param .u32 _Z15nppiCopy_kernelIiLi1EEvPKT_iPS0_iii_param_3,
	.param .u32 _Z15nppiCopy_kernelIiLi1EEvPKT_iPS0_iii_param_4,
	.param .u32 _Z15nppiCopy_kernelIiLi1EEvPKT_iPS0_iii_param_5
)
{
	.reg .pred 	%p<4>;
	.reg .b32 	%r<18>;
	.reg .b64 	%rd<12>;

	ld.param.u64 	%rd1, [_Z15nppiCopy_kernelIiLi1EEvPKT_iPS0_iii_param_0];
	ld.param.u32 	%r3, [_Z15nppiCopy_kernelIiLi1EEvPKT_iPS0_iii_param_1];
	ld.param.u64 	%rd2, [_Z15nppiCopy_kernelIiLi1EEvPKT_iPS0_iii_param_2];
	ld.param.u32 	%r4, [_Z15nppiCopy_kernelIiLi1EEvPKT_iPS0_iii_param_3];
	ld.param.u32 	%r5, [_Z15nppiCopy_kernelIiLi1EEvPKT_iPS0_iii_param_4];
	ld.param.u32 	%r6, [_Z15nppiCopy_kernelIiLi1EEvPKT_iPS0_iii_param_5];
	mov.u32 	%r8, %ctaid.x;
	mov.u32 	%r9, %ntid.x;
	mov.u32 	%r10, %tid.x;
	mad.lo.s32 	%r1, %r8, %r9, %r10;
	mov.u32 	%r11, %ctaid.y;
	mov.u32 	%r12, %ntid.y;
	mov.u32 	%r13, %tid.y;
	mad.lo.s32 	%r14, %r11, %r12, %r13;
	setp.ge.s32 	%p1, %r1, %r5;
	setp.ge.s32 	%p2, %r14, %r6;
	or.pred  	%p3, %p1, %p2;
	@%p3 bra 	$L__BB12_2;
	cvta.to.global.u64 	%rd3, %rd1;
	cvta.to.global.u64 	%rd4, %rd2;
	mul.lo.s32 	%r15, %r3, %r14;
	cvt.s64.s32 	%rd5, %r15;
	add.s64 	%rd6, %rd3, %rd5;
	mul.lo.s32 	%r16, %r4, %r14;
	cvt.s64.s32 	%rd7, %r16;
	add.s64 	%rd8, %rd4, %rd7;
	mul.wide.s32 	%rd9, %r1, 4;
	add.s64 	%rd10, %rd6, %rd9;
	ld.global.u32 	%r17, [%rd10];
	add.s64 	%rd11, %rd8, %rd9;
	st.global.u32 	[%rd11], %r17;
$L__BB12_2:
	ret;

}
	// .globl	_Z15nppiCopy_kernelIiLi3EEvPKT_iPS0_iii
.visible .entry _Z15nppiCopy_kernelIiLi3EEvPKT_iPS0_iii(
	.param .u64 .ptr .align 1 _Z15nppiCopy_kernelIiLi3EEvPKT_iPS0_iii_param_0,
	.param .u32 _Z15nppiCopy_kernelIiLi3EEvPKT_iPS0_iii_param_1,
	.param .u64 .ptr .align 1 _Z15nppiCopy_kernelIiLi3EEvPKT_iPS0_iii_param_2,
	.param .u32 _Z15nppiCopy_kernelIiLi3EEvPKT_iPS0_iii_param_3,
	.param .u32 _Z15nppiCopy_kernelIiLi3EEvPKT_iPS0_iii_param_4,
	.param .u32 _Z15nppiCopy_kernelIiLi3EEvPKT_iPS0_iii_param_5
)
{
	.reg .pred 	%p<4>;
	.reg .b32 	%r<21>;
	.reg .b64 	%rd<12>;

	ld.param.u64 	%rd1, [_Z15nppiCopy_kernelIiLi3EEvPKT_iPS0_iii_param_0];
	ld.param.u32 	%r3, [_Z15nppiCopy_kernelIiLi3EEvPKT_iPS0_iii_param_1];
	ld.param.u64 	%rd2, [_Z15nppiCopy_kernelIiLi3EEvPKT_iPS0_iii_param_2];
	ld.param.u32 	%r4, [_Z15nppiCopy_kernelIiLi3EEvPKT_iPS0_iii_param_3];
	ld.param.u32 	%r5, [_Z15nppiCopy_kernelIiLi3EEvPKT_iPS0_iii_param_4];
	ld.param.u32 	%r6, [_Z15nppiCopy_kernelIiLi3EEvPKT_iPS0_iii_param_5];
	mov.u32 	%r8, %ctaid.x;
	mov.u32 	%r9, %ntid.x;
	mov.u32 	%r10, %tid.x;
	mad.lo.s32 	%r1, %r8, %r9, %r10;
	mov.u32 	%r11, %ctaid.y;
	mov.u32 	%r12, %ntid.y;
	mov.u32 	%r13, %tid.y;
	mad.lo.s32 	%r14, %r11, %r12, %r13;
	setp.ge.s32 	%p1, %r1, %r5;
	setp.ge.s32 	%p2, %r14, %r6;
	or.pred  	%p3, %p1, %p2;
	@%p3 bra 	$L__BB13_2;
	cvta.to.global.u64 	%rd3, %rd1;
	cvta.to.global.u64 	%rd4, %rd2;
	mul.lo.s32 	%r15, %r3, %r14;
	cvt.s64.s32 	%rd5, %r15;
	add.s64 	%rd6, %rd3, %rd5;
	mul.lo.s32 	%r16, %r4, %r14;
	cvt.s64.s32 	%rd7, %r16;
	add.s64 	%rd8, %rd4, %rd7;
	mul.lo.s32 	%r17, %r1, 3;
	mul.wide.s32 	%rd9, %r17, 4;
	add.s64 	%rd10, %rd6, %rd9;
	ld.global.u32 	%r18, [%rd10];
	add.s64 	%rd11, %rd8, %rd9;
	st.global.u32 	[%rd11], %r18;
	ld.global.u32 	%r19, [%rd10+4];
	st.global.u32 	[%rd11+4], %r19;
	ld.global.u32 	%r20, [%rd10+8];
	st.global.u32 	[%rd11+8], %r20;
$L__BB13_2:
	ret;

}
	// .globl	_Z15nppiCopy_kernelIiLi4EEvPKT_iPS0_iii
.visible .entry _Z15nppiCopy_kernelIiLi4EEvPKT_iPS0_iii(
	.param .u64 .ptr .align 1 _Z15nppiCopy_kernelIiLi4EEvPKT_iPS0_iii_param_0,
	.param .u32 _Z15nppiCopy_kernelIiLi4EEvPKT_iPS0_iii_param_1,
	.param .u64 .ptr .align 1 _Z15nppiCopy_kernelIiLi4EEvPKT_iPS0_iii_param_2,
	.param .u32 _Z15nppiCopy_kernelIiLi4EEvPKT_iPS0_iii_param_3,
	.param .u32 _Z15nppiCopy_kernelIiLi4EEvPKT_iPS0_iii_param_4,
	.param .u32 _Z15nppiCopy_kernelIiLi4EEvPKT_iPS0_iii_param_5
)
{
	.reg .pred 	%p<4>;
	.reg .b32 	%r<22>;
	.reg .b64 	%rd<12>;

	ld.param.u64 	%rd1, [_Z15nppiCopy_kernelIiLi4EEvPKT_iPS0_iii_param_0];
	ld.param.u32 	%r3, [_Z15nppiCopy_kernelIiLi4EEvPKT_iPS0_iii_param_1];
	ld.param.u64 	%rd2, [_Z15nppiCopy_kernelIiLi4EEvPKT_iPS0_iii_param_2];
	ld.param.u32 	%r4, [_Z15nppiCopy_kernelIiLi4EEvPKT_iPS0_iii_param_3];
	ld.param.u32 	%r5, [_Z15nppiCopy_kernelIiLi4EEvPKT_iPS0_iii_param_4];
	ld.param.u32 	%r6, [_Z15nppiCopy_kernelIiLi4EEvPKT_iPS0_iii_param_5];
	mov.u32 	%r8, %ctaid.x;
	mov.u32 	%r9, %ntid.x;
	mov.u32 	%r10, %tid.x;
	mad.lo.s32 	%r1, %r8, %r9, %r10;
	mov.u32 	%r11, %ctaid.y;
	mov.u32 	%r12, %ntid.y;
	mov.u32 	%r13, %tid.y;
	mad.lo.s32 	%r14, %r11, %r12, %r13;
	setp.ge.s32 	%p1, %r1, %r5;
	setp.ge.s32 	%p2, %r14, %r6;
	or.pred  	%p3, %p1, %p2;
	@%p3 bra 	$L__BB14_2;
	cvta.to.global.u64 	%rd3, %rd1;
	cvta.to.global.u64 	%rd4, %rd2;
	mul.lo.s32 	%r15, %r3, %r14;
	cvt.s64.s32 	%rd5, %r15;
	add.s64 	%rd6, %rd3, %rd5;
	mul.lo.s32 	%r16, %r4, %r14;
	cvt.s64.s32 	%rd7, %r16;
	add.s64 	%rd8, %rd4, %rd7;
	shl.b32 	%r17, %r1, 2;
	mul.wide.s32 	%rd9, %r17, 4;
	add.s64 	%rd10, %rd6, %rd9;
	ld.global.u32 	%r18, [%rd10];
	add.s64 	%rd11, %rd8, %rd9;
	st.global.u32 	[%rd11], %r18;
	ld.global.u32 	%r19, [%rd10+4];
	st.global.u32 	[%rd11+4], %r19;
	ld.global.u32 	%r20, [%rd10+8];
	st.global.u32 	[%rd11+8], %r20;
	ld.global.u32 	%r21, [%rd10+12];
	st.global.u32 	[%rd11+12], %r21;
$L__BB14_2:
	ret;

}
	// .globl	_Z15nppiCopy_kernelIfLi1EEvPKT_iPS0_iii
.visible .entry _Z15nppiCopy_kernelIfLi1EEvPKT_iPS0_iii(
	.param .u64 .ptr .align 1 _Z15nppiCopy_kernelIfLi1EEvPKT_iPS0_iii_param_0,
	.param .u32 _Z15nppiCopy_kernelIfLi1EEvPKT_iPS0_iii_param_1,
	.param .u64 .ptr .align 1 _Z15nppiCopy_kernelIfLi1EEvPKT_iPS0_iii_param_2,
	.param .u32 _Z15nppiCopy_kernelIfLi1EEvPKT_iPS0_iii_param_3,
	.param .u32 _Z15nppiCopy_kernelIfLi1EEvPKT_iPS0_iii_param_4,
	.param .u32 _Z15nppiCopy_kernelIfLi1EEvPKT_iPS0_iii_param_5
)
{
	.reg .pred 	%p<4>;
	.reg .b32 	%r<17>;
	.reg .b32 	%f<2>;
	.reg .b64 	%rd<12>;

	ld.param.u64 	%rd1, [_Z15nppiCopy_kernelIfLi1EEvPKT_iPS0_iii_param_0];
	ld.param.u32 	%r3, [_Z15nppiCopy_kernelIfLi1EEvPKT_iPS0_iii_param_1];
	ld.param.u64 	%rd2, [_Z15nppiCopy_kernelIfLi1EEvPKT_iPS0_iii_param_2];
	ld.param.u32 	%r4, [_Z15nppiCopy_kernelIfLi1EEvPKT_iPS0_iii_param_3];
	ld.param.u32 	%r5, [_Z15nppiCopy_kernelIfLi1EEvPKT_iPS0_iii_param_4];
	ld.param.u32 	%r6, [_Z15nppiCopy_kernelIfLi1EEvPKT_iPS0_iii_param_5];
	mov.u32 	%r8, %ctaid.x;
	mov.u32 	%r9, %ntid.x;
	mov.u32 	%r10, %tid.x;
	mad.lo.s32 	%r1, %r8, %r9, %r10;
	mov.u32 	%r11, %ctaid.y;
	mov.u32 	%r12, %ntid.y;
	mov.u32 	%r13, %tid.y;
	mad.lo.s32 	%r14, %r11, %r12, %r13;
	setp.ge.s32 	%p1, %r1, %r5;
	setp.ge.s32 	%p2, %r14, %r6;
	or.pred  	%p3, %p1, %p2;
	@%p3 bra 	$L__BB15_2;
	cvta.to.global.u64 	%rd3, %rd1;
	cvta.to.global.u64 	%rd4, %rd2;
	mul.lo.s32 	%r15, %r3, %r14;
	cvt.s64.s32 	%rd5, %r15;
	add.s64 	%rd6, %rd3, %rd5;
	mul.lo.s32 	%r16, %r4, %r14;
	cvt.s64.s32 	%rd7, %r16;
	add.s64 	%rd8, %rd4, %rd7;
	mul.wide.s32 	%rd9, %r1, 4;
	add.s64 	%rd10, %rd6, %rd9;
	ld.global.f32 	%f1, [%rd10];
	add.s64 	%rd11, %rd8, %rd9;
	st.global.f32 	[%rd11], %f1;
$L__BB15_2:
	ret;

}
	// .globl	_Z15nppiCopy_kernelIfLi3EEvPKT_iPS0_iii
.visible .entry _Z15nppiCopy_kernelIfLi3EEvPKT_iPS0_iii(
	.param .u64 .ptr .align 1 _Z15nppiCopy_kernelIfLi3EEvPKT_iPS0_iii_param_0,
	.param .u32 _Z15nppiCopy_kernelIfLi3EEvPKT_iPS0_iii_param_1,
	.param .u64 .ptr .align 1 _Z15nppiCopy_kernelIfLi3EEvPKT_iPS0_iii_param_2,
	.param .u32 _Z15nppiCopy_kernelIfLi3EEvPKT_iPS0_iii_param_3,
	.param .u32 _Z15nppiCopy_kernelIfLi3EEvPKT_iPS0_iii_param_4,
	.param .u32 _Z15nppiCopy_kernelIfLi3EEvPKT_iPS0_iii_param_5
)
{
	.reg .pred 	%p<4>;
	.reg .b32 	%r<18>;
	.reg .b32 	%f<4>;
	.reg .b64 	%rd<12>;

	ld.param.u64 	%rd1, [_Z15nppiCopy_kernelIfLi3EEvPKT_iPS0_iii_param_0];
	ld.param.u32 	%r3, [_Z15nppiCopy_kernelIfLi3EEvPKT_iPS0_iii_param_1];
	ld.param.u64 	%rd2, [_Z15nppiCopy_kernelIfLi3EEvPKT_iPS0_iii_param_2];
	ld.param.u32 	%r4, [_Z15nppiCopy_kernelIfLi3EEvPKT_iPS0_iii_param_3];
	ld.param.u32 	%r5, [_Z15nppiCopy_kernelIfLi3EEvPKT_iPS0_iii_param_4];
	ld.param.u32 	%r6, [_Z15nppiCopy_kernelIfLi3EEvPKT_iPS0_iii_param_5];
	mov.u32 	%r8, %ctaid.x;
	mov.u32 	%r9, %ntid.x;
	mov.u32 	%r10, %tid.x;
	mad.lo.s32 	%r1, %r8, %r9, %r10;
	mov.u32 	%r11, %ctaid.y;
	mov.u32 	%r12, %ntid.y;
	mov.u32 	%r13, %tid.y;
	mad.lo.s32 	%r14, %r11, %r12, %r13;
	setp.ge.s32 	%p1, %r1, %r5;
	setp.ge.s32 	%p2, %r14, %r6;
	or.pred  	%p3, %p1, %p2;
	@%p3 bra 	$L__BB16_2;
	cvta.to.global.u64 	%rd3, %rd1;
	cvta.to.global.u64 	%rd4, %rd2;
	mul.lo.s32 	%r15, %r3, %r14;
	cvt.s64.s32 	%rd5, %r15;
	add.s64 	%rd6, %rd3, %rd5;
	mul.lo.s32 	%r16, %r4, %r14;
	cvt.s64.s32 	%rd7, %r16;
	add.s64 	%rd8, %rd4, %rd7;
	mul.lo.s32 	%r17, %r1, 3;
	mul.wide.s32 	%rd9, %r17, 4;
	add.s64 	%rd10, %rd6, %rd9;
	ld.global.f32 	%f1, [%rd10];
	add.s64 	%rd11, %rd8, %rd9;
	st.global.f32 	[%rd11], %f1;
	ld.global.f32 	%f2, [%rd10+4];
	st.global.f32 	[%rd11+4], %f2;
	ld.global.f32 	%f3, [%rd10+8];
	st.global.f32 	[%rd11+8], %f3;
$L__BB16_2:
	ret;

}
	// .globl	_Z15nppiCopy_kernelIfLi4EEvPKT_iPS0_iii
.visible .entry _Z15nppiCopy_kernelIfLi4EEvPKT_iPS0_iii(
	.param .u64 .ptr .align 1 _Z15nppiCopy_kernelIfLi4EEvPKT_iPS0_iii_param_0,
	.param .u32 _Z15nppiCopy_kernelIfLi4EEvPKT_iPS0_iii_param_1,
	.param .u64 .ptr .align 1 _Z15nppiCopy_kernelIfLi4EEvPKT_iPS0_iii_param_2,
	.param .u32 _Z15nppiCopy_kernelIfLi4EEvPKT_iPS0_iii_param_3,
	.param .u32 _Z15nppiCopy_kernelIfLi4EEvPKT_iPS0_iii_param_4,
	.param .u32 _Z15nppiCopy_kernelIfLi4EEvPKT_iPS0_iii_param_5
)
{
	.reg .pred 	%p<4>;
	.reg .b32 	%r<18>;
	.reg .b32 	%f<5>;
	.reg .b64 	%rd<12>;

	ld.param.u64 	%rd1, [_Z15nppiCopy_kernelIfLi4EEvPKT_iPS0_iii_param_0];
	ld.param.u32 	%r3, [_Z15nppiCopy_kernelIfLi4EEvPKT_iPS0_iii_param_1];
	ld.param.u64 	%rd2, [_Z15nppiCopy_kernelIfLi4EEvPKT_iPS0_iii_param_2];
	ld.param.u32 	%r4, [_Z15nppiCopy_kernelIfLi4EEvPKT_iPS0_iii_param_3];
	ld.param.u32 	%r5, [_Z15nppiCopy_kernelIfLi4EEvPKT_iPS0_iii_param_4];
	ld.param.u32 	%r6, [_Z15nppiCopy_kernelIfLi4EEvPKT_iPS0_iii_param_5];
	mov.u32 	%r8, %ctaid.x;
	mov.u32 	%r9, %ntid.x;
	mov.u32 	%r10, %tid.x;
	mad.lo.s32 	%r1, %r8, %r9, %r10;
	mov.u32 	%r11, %ctaid.y;
	mov.u32 	%r12, %ntid.y;
	mov.u32 	%r13, %tid.y;
	mad.lo.s32 	%r14, %r11, %r12, %r13;
	setp.ge.s32 	%p1, %r1, %r5;
	setp.ge.s32 	%p2, %r14, %r6;
	or.pred  	%p3, %p1, %p2;
	@%p3 bra 	$L__BB17_2;
	cvta.to.global.u64 	%rd3, %rd1;
	cvta.to.global.u64 	%rd4, %rd2;
	mul.lo.s32 	%r15, %r3, %r14;
	cvt.s64.s32 	%rd5, %r15;
	add.s64 	%rd6, %rd3, %rd5;
	mul.lo.s32 	%r16, %r4, %r14;
	cvt.s64.s32 	%rd7, %r16;
	add.s64 	%rd8, %rd4, %rd7;
	shl.b32 	%r17, %r1, 2;
	mul.wide.s32 	%rd9, %r17, 4;
	add.s64 	%rd10, %rd6, %rd9;
	ld.global.f32 	%f1, [%rd10];
	add.s64 	%rd11, %rd8, %rd9;
	st.global.f32 	[%rd11], %f1;
	ld.global.f32 	%f2, [%rd10+4];
	st.global.f32 	[%rd11+4], %f2;
	ld.global.f32 	%f3, [%rd10+8];
	st.global.f32 	[%rd11+8], %f3;
	ld.global.f32 	%f4, [%rd10+12];
	st.global.f32 	[%rd11+12], %f4;
$L__BB17_2:
	ret;

}
	// .globl	_Z31nppiCopy_CxPxR_kernel_optimizedIhLi3EEvPKT_iPS0_S3_S3_iii
.visible .entry _Z31nppiCopy_CxPxR_kernel_optimizedIhLi3EEvPKT_iPS0_S3_S3_iii(
	.param .u64 .ptr .align 1 _Z31nppiCopy_CxPxR_kernel_optimizedIhLi3EEvPKT_iPS0_S3_S3_iii_param_0,
	.param .u32 _Z31nppiCopy_CxPxR_kernel_optimizedIhLi3EEvPKT_iPS0_S3_S3_iii_param_1,
	.param .u64 .ptr .align 1 _Z31nppiCopy_CxPxR_kernel_optimizedIhLi3EEvPKT_iPS0_S3_S3_iii_param_2,
	.param .u64 .ptr .align 1 _Z31nppiCopy_CxPxR_kernel_optimizedIhLi3EEvPKT_iPS0_S3_S3_iii_param_3,
	.param .u64 .ptr .align 1 _Z31nppiCopy_CxPxR_kernel_optimizedIhLi3EEvPKT_iPS0_S3_S3_iii_param_4,
	.param .u32 _Z31nppiCopy_CxPxR_kernel_optimizedIhLi3EEvPKT_iPS0_S3_S3_iii_param_5,
	.param .u32 _Z31nppiCopy_CxPxR_kernel_optimizedIhLi3EEvPKT_iPS0_S3_S3_iii_param_6,
	.param .u32 _Z31nppiCopy_CxPxR_kernel_optimizedIhLi3EEvPKT_iPS0_S3_S3_iii_param_7
)
{
	.reg .pred 	%p<7>;
	.reg .b16 	%rs<16>;
	.reg .b32 	%r<30>;
	.reg .b64 	%rd<27>;

	ld.param.u64 	%rd5, [_Z31nppiCopy_CxPxR_kernel_optimizedIhLi3EEvPKT_iPS0_S3_S3_iii_param_0];
	ld.param.u32 	%r11, [_Z31nppiCopy_CxPxR_kernel_optimizedIhLi3EEvPKT_iPS0_S3_S3_iii_param_1];
	ld.param.u64 	%rd6, [_Z31nppiCopy_CxPxR_kernel_optimizedIhLi3EEvPKT_iPS0_S3_S3_iii_param_2];
	ld.param.u64 	%rd7, [_Z31nppiCopy_CxPxR_kernel_optimizedIhLi3EEvPKT_iPS0_S3_S3_iii_param_3];
	ld.param.u64 	%rd8, [_Z31nppiCopy_CxPxR_kernel_optimizedIhLi3EEvPKT_iPS0_S3_S3_iii_param_4];
	ld.param.u32 	%r12, [_Z31nppiCopy_CxPxR_kernel_optimizedIhLi3EEvPKT_iPS0_S3_S3_iii_param_5];
	ld.param.u32 	%r13, [_Z31nppiCopy_CxPxR_kernel_optimizedIhLi3EEvPKT_iPS0_S3_S3_iii_param_6];
	ld.param.u32 	%r14, [_Z31nppiCopy_CxPxR_kernel_optimizedIhLi3EEvPKT_iPS0_S3_S3_iii_param_7];
	mov.u32 	%r15, %ctaid.x;
	mov.u32 	%r16, %ntid.x;
	mov.u32 	%r17, %tid.x;
	mad.lo.s32 	%r1, %r15, %r16, %r17;
	shl.b32 	%r28, %r1, 2;
	mov.u32 	%r18, %ctaid.y;
	mov.u32 	%r19, %ntid.y;
	mov.u32 	%r20, %tid.y;
	mad.lo.s32 	%r3, %r18, %r19, %r20;
	setp.ge.s32 	%p1, %r3, %r14;
	@%p1 bra 	$L__BB18_5;
	cvta.to.global.u64 	%rd9, %rd5;
	cvta.to.global.u64 	%rd10, %rd6;
	cvta.to.global.u64 	%rd11, %rd7;
	cvta.to.global.u64 	%rd12, %rd8;
	mul.lo.s32 	%r21, %r11, %r3;
	cvt.s64.s32 	%rd13, %r21;
	add.s64 	%rd1, %rd9, %rd13;
	mul.lo.s32 	%r22, %r12, %r3;
	cvt.s64.s32 	%rd14, %r22;
	add.s64 	%rd2, %rd10, %rd14;
	add.s64 	%rd3, %rd11, %rd14;
	add.s64 	%rd4, %rd12, %rd14;
	add.s32 	%r23, %r28, 3;
	setp.lt.s32 	%p2, %r23, %r13;
	@%p2 bra 	$L__BB18_6;
	setp.ge.s32 	%p3, %r28, %r13;
	@%p3 bra 	$L__BB18_5;
	mul.lo.s32 	%r27, %r1, 12;
	mov.b32 	%r29, 1;
$L__BB18_4:
	add.s32 	%r25, %r29, -1;
	cvt.s64.s32 	%rd15, %r28;
	add.s64 	%rd16, %rd4, %rd15;
	add.s64 	%rd17, %rd3, %rd15;
	add.s64 	%rd18, %rd2, %rd15;
	cvt.s64.s32 	%rd19, %r27;
	add.s64 	%rd20, %rd1, %rd19;
	ld.global.u8 	%rs1, [%rd20];
	st.global.u8 	[%rd18], %rs1;
	ld.global.u8 	%rs2, [%rd20+1];
	st.global.u8 	[%rd17], %rs2;
	ld.global.u8 	%rs3, [%rd20+2];
	st.global.u8 	[%rd16], %rs3;
	setp.lt.u32 	%p4, %r25, 3;
	add.s32 	%r28, %r28, 1;
	setp.lt.s32 	%p5, %r28, %r13;
	and.pred  	%p6, %p4, %p5;
	add.s32 	%r29, %r29, 1;
	add.s32 	%r27, %r27, 3;
	@%p6 bra 	$L__BB18_4;
$L__BB18_5:
	ret;
$L__BB18_6:
	mul.lo.s32 	%r26, %r1, 12;
	cvt.s64.s32 	%rd21, %r26;
	add.s64 	%rd22, %rd1, %rd21;
	ld.global.u8 	%rs4, [%rd22];
	cvt.s64.s32 	%rd23, %r28;
	add.s64 	%rd24, %rd2, %rd23;
	st.global.u8 	[%rd24], %rs4;
	ld.global.u8 	%rs5, [%rd22+1];
	add.s64 	%rd25, %rd3, %rd23;
	st.global.u8 	[%rd25], %rs5;
	ld.global.u8 	%rs6, [%rd22+2];
	add.s64 	%rd26, %rd4, %rd23;
	st.global.u8 	[%rd26], %rs6;
	ld.global.u8 	%rs7, [%rd22+3];
	st.global.u8 	[%rd24+1], %rs7;
	ld.global.u8 	%rs8, [%rd22+4];
	st.global.u8 	[%rd25+1], %rs8;
	ld.global.u8 	%rs9, [%rd22+5];
	st.global.u8 	[%rd26+1], %rs9;
	ld.global.u8 	%rs10, [%rd22+6];
	st.global.u8 	[%rd24+2], %rs10;
	ld.global.u8 	%rs11, [%rd22+7];
	st.global.u8 	[%rd25+2], %rs11;
	ld.global.u8 	%rs12, [%rd22+8];
	st.global.u8 	[%rd26+2], %rs12;
	ld.global.u8 	%rs13, [%rd22+9];
	st.global.u8 	[%rd24+3], %rs13;
	ld.global.u8 	%rs14, [%rd22+10];
	st.global.u8 	[%rd25+3], %rs14;
	ld.global.u8 	%rs15, [%rd22+11];
	st.global.u8 	[%rd26+3], %rs15;
	bra.uni 	$L__BB18_5;

}
	// .globl	_Z31nppiCopy_CxPxR_kernel_optimizedItLi3EEvPKT_iPS0_S3_S3_iii
.visible .entry _Z31nppiCopy_CxPxR_kernel_optimizedItLi3EEvPKT_iPS0_S3_S3_iii(
	.param .u64 .ptr .align 1 _Z31nppiCopy_CxPxR_kernel_optimizedItLi3EEvPKT_iPS0_S3_S3_iii_param_0,
	.param .u32 _Z31nppiCopy_CxPxR_kernel_optimizedItLi3EEvPKT_iPS0_S3_S3_iii_param_1,
	.param .u64 .ptr .align 1 _Z31nppiCopy_CxPxR_kernel_optimizedItLi3EEvPKT_iPS0_S3_S3_iii_param_2,
	.param .u64 .ptr .align 1 _Z31nppiCopy_CxPxR_kernel_optimizedItLi3EEvPKT_iPS0_S3_S3_iii_param_3,
	.param .u64 .ptr .align 1 _Z31nppiCopy_CxPxR_kernel_optimizedItLi3EEvPKT_iPS0_S3_S3_iii_param_4,
	.param .u32 _Z31nppiCopy_CxPxR_kernel_optimizedItLi3EEvPKT_iPS0_S3_S3_iii_param_5,
	.param .u32 _Z31nppiCopy_CxPxR_kernel_optimizedItLi3EEvPKT_iPS0_S3_S3_iii_param_6,
	.param .u32 _Z31nppiCopy_CxPxR_kernel_optimizedItLi3EEvPKT_iPS0_S3_S3_iii_param_7
)
{
	.reg .pred 	%p<7>;
	.reg .b16 	%rs<16>;
	.reg .b32 	%r<30>;
	.reg .b64 	%rd<27>;

	ld.param.u64 	%rd5, [_Z31nppiCopy_CxPxR_kernel_optimizedItLi3EEvPKT_iPS0_S3_S3_iii_param_0];
	ld.param.u32 	%r11, [_Z31nppiCopy_CxPxR_kernel_optimizedItLi3EEvPKT_iPS0_S3_S3_iii_param_1];
	ld.param.u64 	%rd6, [_Z31nppiCopy_CxPxR_kernel_optimizedItLi3EEvPKT_iPS0_S3_S3_iii_param_2];
	ld.param.u64 	%rd7, [_Z31nppiCopy_CxPxR_kernel_optimizedItLi3EEvPKT_iPS0_S3_S3_iii_param_3];
	ld.param.u64 	%rd8, [_Z31nppiCopy_CxPxR_kernel_optimizedItLi3EEvPKT_iPS0_S3_S3_iii_param_4];
	ld.param.u32 	%r12, [_Z31nppiCopy_CxPxR_kernel_optimizedItLi3EEvPKT_iPS0_S3_S3_iii_param_5];
	ld.param.u32 	%r13, [_Z31nppiCopy_CxPxR_kernel_optimizedItLi3EEvPKT_iPS0_S3_S3_iii_param_6];
	ld.param.u32 	%r14, [_Z31nppiCopy_CxPxR_kernel_optimizedItLi3EEvPKT_iPS0_S3_S3_iii_param_7];
	mov.u32 	%r15, %ctaid.x;
	mov.u32 	%r16, %ntid.x;
	mov.u32 	%r17, %tid.x;
	mad.lo.s32 	%r1, %r15, %r16, %r17;
	shl.b32 	%r28, %r1, 2;
	mov.u32 	%r18, %ctaid.y;
	mov.u32 	%r19, %ntid.y;
	mov.u32 	%r20, %tid.y;
	mad.lo.s32 	%r3, %r18, %r19, %r20;
	setp.ge.s32 	%p1, %r3, %r14;
	@%p1 bra 	$L__BB19_5;
	cvta.to.global.u64 	%rd9, %rd5;
	cvta.to.global.u64 	%rd10, %rd6;
	cvta.to.global.u64 	%rd11, %rd7;
	cvta.to.global.u64 	%rd12, %rd8;
	mul.lo.s32 	%r21, %r11, %r3;
	cvt.s64.s32 	%rd13, %r21;
	add.s64 	%rd1, %rd9, %rd13;
	mul.lo.s32 	%r22, %r12, %r3;
	cvt.s64.s32 	%rd14, %r22;
	add.s64 	%rd2, %rd10, %rd14;
	add.s64 	%rd3, %rd11, %rd14;
	add.s64 	%rd4, %rd12, %rd14;
	add.s32 	%r23, %r28, 3;
	setp.lt.s32 	%p2, %r23, %r13;
	@%p2 bra 	$L__BB19_6;
	setp.ge.s32 	%p3, %r28, %r13;
	@%p3 bra 	$L__BB19_5;
	mul.lo.s32 	%r27, %r1, 12;
	mov.b32 	%r29, 1;
$L__BB19_4:
	add.s32 	%r25, %r29, -1;
	mul.wide.s32 	%rd15, %r28, 2;
	add.s64 	%rd16, %rd4, %rd15;
	add.s64 	%rd17, %rd3, %rd15;
	add.s64 	%rd18, %rd2, %rd15;
	mul.wide.s32 	%rd19, %r27, 2;
	add.s64 	%rd20, %rd1, %rd19;
	ld.global.u16 	%rs1, [%rd20];
	st.global.u16 	[%rd18], %rs1;
	ld.global.u16 	%rs2, [%rd20+2];
	st.global.u16 	[%rd17], %rs2;
	ld.global.u16 	%rs3, [%rd20+4];
	st.global.u16 	[%rd16], %rs3;
	setp.lt.u32 	%p4, %r25, 3;
	add.s32 	%r28, %r28, 1;
	setp.lt.s32 	%p5, %r28, %r13;
	and.pred  	%p6, %p4, %p5;
	add.s32 	%r29, %r29, 1;
	add.s32 	%r27, %r27, 3;
	@%p6 bra 	$L__BB19_4;
$L__BB19_5:
	ret;
$L__BB19_6:
	mul.lo.s32 	%r26, %r1, 12;
	mul.wide.s32 	%rd21, %r26, 2;
	add.s64 	%rd22, %rd1, %rd21;
	ld.global.u16 	%rs4, [%rd22];
	mul.wide.s32 	%rd23, %r28, 2;
	add.s64 	%rd24, %rd2, %rd23;
	st.global.u16 	[%rd24], %rs4;
	ld.global.u16 	%rs5, [%rd22+2];
	add.s64 	%rd25, %rd3, %rd23;
	st.global.u16 	[%rd25], %rs5;
	ld.global.u16 	%rs6, [%rd22+4];
	add.s64 	%rd26, %rd4, %rd23;
	st.global.u16 	[%rd26], %rs6;
	ld.global.u16 	%rs7, [%rd22+6];
	st.global.u16 	[%rd24+2], %rs7;
	ld.global.u16 	%rs8, [%rd22+8];
	st.global.u16 	[%rd25+2], %rs8;
	ld.global.u16 	%rs9, [%rd22+10];
	st.global.u16 	[%rd26+2], %rs9;
	ld.global.u16 	%rs10, [%rd22+12];
	st.global.u16 	[%rd24+4], %rs10;
	ld.global.u16 	%rs11, [%rd22+14];
	st.global.u16 	[%rd25+4], %rs11;
	ld.global.u16 	%rs12, [%rd22+16];
	st.global.u16 	[%rd26+4], %rs12;
	ld.global.u16 	%rs13, [%rd22+18];
	st.global.u16 	[%rd24+6], %rs13;
	ld.global.u16 	%rs14, [%rd22+20];
	st.global.u16 	[%rd25+6], %rs14;
	ld.global.u16 	%rs15, [%rd22+22];
	st.global.u16 	[%rd26+6], %rs15;
	bra.uni 	$L__BB19_5;

}
	// .globl	_Z31nppiCopy_CxPxR_kernel_optimizedIsLi3EEvPKT_iPS0_S3_S3_iii
.visible .entry _Z31nppiCopy_CxPxR_kernel_optimizedIsLi3EEvPKT_iPS0_S3_S3_iii(
	.param .u64 .ptr .align 1 _Z31nppiCopy_CxPxR_kernel_optimizedIsLi3EEvPKT_iPS0_S3_S3_iii_param_0,
	.param .u32 _Z31nppiCopy_CxPxR_kernel_optimizedIsLi3EEvPKT_iPS0_S3_S3_iii_param_1,
	.param .u64 .ptr .align 1 _Z31nppiCopy_CxPxR_kernel_optimizedIsLi3EEvPKT_iPS0_S3_S3_iii_param_2,
	.param .u64 .ptr .align 1 _Z31nppiCopy_CxPxR_kernel_optimizedIsLi3EEvPKT_iPS0_S3_S3_iii_param_3,
	.param .u64 .ptr .align 1 _Z31nppiCopy_CxPxR_kernel_optimizedIsLi3EEvPKT_iPS0_S3_S3_iii_param_4,
	.param .u32 _Z31nppiCopy_CxPxR_kernel_optimizedIsLi3EEvPKT_iPS0_S3_S3_iii_param_5,
	.param .u32 _Z31nppiCopy_CxPxR_kernel_optimizedIsLi3EEvPKT_iPS0_S3_S3_iii_param_6,
	.param .u32 _Z31nppiCopy_CxPxR_kernel_optimizedIsLi3EEvPKT_iPS0_S3_S3_iii_param_7
)
{
	.reg .pred 	%p<7>;
	.reg .b16 	%rs<16>;
	.reg .b32 	%r<30>;
	.reg .b64 	%rd<27>;

	ld.param.u64 	%rd5, [_Z31nppiCopy_CxPxR_kernel_optimizedIsLi3EEvPKT_iPS0_S3_S3_iii_param_0];
	ld.param.u32 	%r11, [_Z31nppiCopy_CxPxR_kernel_optimizedIsLi3EEvPKT_iPS0_S3_S3_iii_param_1];
	ld.param.u64 	%rd6, [_Z31nppiCopy_CxPxR_kernel_optimizedIsLi3EEvPKT_iPS0_S3_S3_iii_param_2];
	ld.param.u64 	%rd7, [_Z31nppiCopy_CxPxR_kernel_optimizedIsLi3EEvPKT_iPS0_S3_S3_iii_param_3];
	ld.param.u64 	%rd8, [_Z31nppiCopy_CxPxR_kernel_optimizedIsLi3EEvPKT_iPS0_S3_S3_iii_param_4];
	ld.param.u32 	%r12, [_Z31nppiCopy_CxPxR_kernel_optimizedIsLi3EEvPKT_iPS0_S3_S3_iii_param_5];
	ld.param.u32 	%r13, [_Z31nppiCopy_CxPxR_kernel_optimizedIsLi3EEvPKT_iPS0_S3_S3_iii_param_6];
	ld.param.u32 	%r14, [_Z31nppiCopy_CxPxR_kernel_optimizedIsLi3EEvPKT_iPS0_S3_S3_iii_param_7];
	mov.u32 	%r15, %ctaid.x;
	mov.u32 	%r16, %ntid.x;
	mov.u32 	%r17, %tid.x;
	mad.lo.s32 	%r1, %r15, %r16, %r17;
	shl.b32 	%r28, %r1, 2;
	mov.u32 	%r18, %ctaid.y;
	mov.u32 	%r19, %ntid.y;
	mov.u32 	%r20, %tid.y;
	mad.lo.s32 	%r3, %r18, %r19, %r20;
	setp.ge.s32 	%p1, %r3, %r14;
	@%p1 bra 	$L__BB20_5;
	cvta.to.global.u64 	%rd9, %rd5;
	cvta.to.global.u64 	%rd10, %rd6;
	cvta.to.global.u64 	%rd11, %rd7;
	cvta.to.global.u64 	%rd12, %rd8;
	mul.lo.s32 	%r21, %r11, %r3;
	cvt.s64.s32 	%rd13, %r21;
	add.s64 	%rd1, %rd9, %rd13;
	mul.lo.s32 	%r22, %r12, %r3;
	cvt.s64.s32 	%rd14, %r22;
	add.s64 	%rd2, %rd10, %rd14;
	add.s64 	%rd3, %rd11, %rd14;
	add.s64 	%rd4, %rd12, %rd14;
	add.s32 	%r23, %r28, 3;
	setp.lt.s32 	%p2, %r23, %r13;
	@%p2 bra 	$L__BB20_6;
	setp.ge.s32 	%p3, %r28, %r13;
	@%p3 bra 	$L__BB20_5;
	mul.lo.s32 	%r27, %r1, 12;
	mov.b32 	%r29, 1;
$L__BB20_4:
	add.s32 	%r25, %r29, -1;
	mul.wide.s32 	%rd15, %r28, 2;
	add.s64 	%rd16, %rd4, %rd15;
	add.s64 	%rd17, %rd3, %rd15;
	add.s64 	%rd18, %rd2, %rd15;
	mul.wide.s32 	%rd19, %r27, 2;
	add.s64 	%rd20, %rd1, %rd19;
	ld.global.u16 	%rs1, [%rd20];
	st.global.u16 	[%rd18], %rs1;
	ld.global.u16 	%rs2, [%rd20+2];
	st.global.u16 	[%rd17], %rs2;
	ld.global.u16 	%rs3, [%rd20+4];
	st.global.u16 	[%rd16], %rs3;
	setp.lt.u32 	%p4, %r25, 3;
	add.s32 	%r28, %r28, 1;
	setp.lt.s32 	%p5, %r28, %r13;
	and.pred  	%p6, %p4, %p5;
	add.s32 	%r29, %r29, 1;
	add.s32 	%r27, %r27, 3;
	@%p6 bra 	$L__BB20_4;
$L__BB20_5:
	ret;
$L__BB20_6:
	mul.lo.s32 	%r26, %r1, 12;
	mul.wide.s32 	%rd21, %r26, 2;
	add.s64 	%rd22, %rd1, %rd21;
	ld.global.u16 	%rs4, [%rd22];
	mul.wide.s32 	%rd23, %r28, 2;
	add.s64 	%rd24, %rd2, %rd23;
	st.global.u16 	[%rd24], %rs4;
	ld.global.u16 	%rs5, [%rd22+2];
	add.s64 	%rd25, %rd3, %rd23;
	st.global.u16 	[%rd25], %rs5;
	ld.global.u16 	%rs6, [%rd22+4];
	add.s64 	%rd26, %rd4, %rd23;
	st.global.u16 	[%rd26], %rs6;
	ld.global.u16 	%rs7, [%rd22+6];
	st.global.u16 	[%rd24+2], %rs7;
	ld.global.u16 	%rs8, [%rd22+8];
	st.global.u16 	[%rd25+2], %rs8;
	ld.global.u16 	%rs9, [%rd22+10];
	st.global.u16 	[%rd26+2], %rs9;
	ld.global.u16 	%rs10, [%rd22+12];
	st.global.u16 	[%rd24+4], %rs10;
	ld.global.u16 	%rs11, [%rd22+14];
	st.global.u16 	[%rd25+4], %rs11;
	ld.global.u16 	%rs12, [%rd22+16];
	st.global.u16 	[%rd26+4], %rs12;
	ld.global.u16 	%rs13, [%rd22+18];
	st.global.u16 	[%rd24+6], %rs13;
	ld.global.u16 	%rs14, [%rd22+20];
	st.global.u16 	[%rd25+6], %rs14;
	ld.global.u16 	%rs15, [%rd22+22];
	st.global.u16 	[%rd26+6], %rs15;
	bra.uni 	$L__BB20_5;

}
	// .globl	_Z31nppiCopy_CxPxR_kernel_optimizedIiLi3EEvPKT_iPS0_S3_S3_iii
.visible .entry _Z31nppiCopy_CxPxR_kernel_optimizedIiLi3EEvPKT_iPS0_S3_S3_iii(
	.param .u64 .ptr .align 1 _Z31nppiCopy_CxPxR_kernel_optimizedIiLi3EEvPKT_iPS0_S3_S3_iii_param_0,
	.param .u32 _Z31nppiCopy_CxPxR_kernel_optimizedIiLi3EEvPKT_iPS0_S3_S3_iii_param_1,
	.param .u64 .ptr .align 1 _Z31nppiCopy_CxPxR_kernel_optimizedIiLi3EEvPKT_iPS0_S3_S3_iii_param_2,
	.param .u64 .ptr .align 1 _Z31nppiCopy_CxPxR_kernel_optimizedIiLi3EEvPKT_iPS0_S3_S3_iii_param_3,
	.param .u64 .ptr .align 1 _Z31nppiCopy_CxPxR_kernel_optimizedIiLi3EEvPKT_iPS0_S3_S3_iii_param_4,
	.param .u32 _Z31nppiCopy_CxPxR_kernel_optimizedIiLi3EEvPKT_iPS0_S3_S3_iii_param_5,
	.param .u32 _Z31nppiCopy_CxPxR_kernel_optimizedIiLi3EEvPKT_iPS0_S3_S3_iii_param_6,
	.param .u32 _Z31nppiCopy_CxPxR_kernel_optimizedIiLi3EEvPKT_iPS0_S3_S3_iii_param_7
)
{
	.reg .pred 	%p<7>;
	.reg .b32 	%r<45>;
	.reg .b64 	%rd<27>;

	ld.param.u64 	%rd5, [_Z31nppiCopy_CxPxR_kernel_optimizedIiLi3EEvPKT_iPS0_S3_S3_iii_param_0];
	ld.param.u32 	%r11, [_Z31nppiCopy_CxPxR_kernel_optimizedIiLi3EEvPKT_iPS0_S3_S3_iii_param_1];
	ld.param.u64 	%rd6, [_Z31nppiCopy_CxPxR_kernel_optimizedIiLi3EEvPKT_iPS0_S3_S3_iii_param_2];
	ld.param.u64 	%rd7, [_Z31nppiCopy_CxPxR_kernel_optimizedIiLi3EEvPKT_iPS0_S3_S3_iii_param_3];
	ld.param.u64 	%rd8, [_Z31nppiCopy_CxPxR_kernel_optimizedIiLi3EEvPKT_iPS0_S3_S3_iii_param_4];
	ld.param.u32 	%r12, [_Z31nppiCopy_CxPxR_kernel_optimizedIiLi3EEvPKT_iPS0_S3_S3_iii_param_5];
	ld.param.u32 	%r13, [_Z31nppiCopy_CxPxR_kernel_optimizedIiLi3EEvPKT_iPS0_S3_S3_iii_param_6];
	ld.param.u32 	%r14, [_Z31nppiCopy_CxPxR_kernel_optimizedIiLi3EEvPKT_iPS0_S3_S3_iii_param_7];
	mov.u32 	%r15, %ctaid.x;
	mov.u32 	%r16, %ntid.x;
	mov.u32 	%r17, %tid.x;
	mad.lo.s32 	%r1, %r15, %r16, %r17;
	shl.b32 	%r43, %r1, 2;
	mov.u32 	%r18, %ctaid.y;
	mov.u32 	%r19, %ntid.y;
	mov.u32 	%r20, %tid.y;
	mad.lo.s32 	%r3, %r18, %r19, %r20;
	setp.ge.s32 	%p1, %r3, %r14;
	@%p1 bra 	$L__BB21_5;
	cvta.to.global.u64 	%rd9, %rd5;
	cvta.to.global.u64 	%rd10, %rd6;
	cvta.to.global.u64 	%rd11, %rd7;
	cvta.to.global.u64 	%rd12, %rd8;
	mul.lo.s32 	%r21, %r11, %r3;
	cvt.s64.s32 	%rd13, %r21;
	add.s64 	%rd1, %rd9, %rd13;
	mul.lo.s32 	%r22, %r12, %r3;
	cvt.s64.s32 	%rd14, %r22;
	add.s64 	%rd2, %rd10, %rd14;
	add.s64 	%rd3, %rd11, %rd14;
	add.s64 	%rd4, %rd12, %rd14;
	add.s32 	%r23, %r43, 3;
	setp.lt.s32 	%p2, %r23, %r13;
	@%p2 bra 	$L__BB21_6;
	setp.ge.s32 	%p3, %r43, %r13;
	@%p3 bra 	$L__BB21_5;
	mul.lo.s32 	%r42, %r1, 12;
	mov.b32 	%r44, 1;
$L__BB21_4:
	add.s32 	%r25, %r44, -1;
	mul.wide.s32 	%rd15, %r43, 4;
	add.s64 	%rd16, %rd4, %rd15;
	add.s64 	%rd17, %rd3, %rd15;
	add.s64 	%rd18, %rd2, %rd15;
	mul.wide.s32 	%rd19, %r42, 4;
	add.s64 	%rd20, %rd1, %rd19;
	ld.global.u32 	%r26, [%rd20];
	st.global.u32 	[%rd18], %r26;
	ld.global.u32 	%r27, [%rd20+4];
	st.global.u32 	[%rd17], %r27;
	ld.global.u32 	%r28, [%rd20+8];
	st.global.u32 	[%rd16], %r28;
	setp.lt.u32 	%p4, %r25, 3;
	add.s32 	%r43, %r43, 1;
	setp.lt.s32 	%p5, %r43, %r13;
	and.pred  	%p6, %p4, %p5;
	add.s32 	%r44, %r44, 1;
	add.s32 	%r42, %r42, 3;
	@%p6 bra 	$L__BB21_4;
$L__BB21_5:
	ret;
$L__BB21_6:
	mul.lo.s32 	%r29, %r1, 12;
	mul.wide.s32 	%rd21, %r29, 4;
	add.s64 	%rd22, %rd1, %rd21;
	ld.global.u32 	%r30, [%rd22];
	mul.wide.s32 	%rd23, %r43, 4;
	add.s64 	%rd24, %rd2, %rd23;
	st.global.u32 	[%rd24], %r30;
	ld.global.u32 	%r31, [%rd22+4];
	add.s64 	%rd25, %rd3, %rd23;
	st.global.u32 	[%rd25], %r31;
	ld.global.u32 	%r32, [%rd22+8];
	add.s64 	%rd26, %rd4, %rd23;
	st.global.u32 	[%rd26], %r32;
	ld.global.u32 	%r33, [%rd22+12];
	st.global.u32 	[%rd24+4], %r33;
	ld.global.u32 	%r34, [%rd22+16];
	st.global.u32 	[%rd25+4], %r34;
	ld.global.u32 	%r35, [%rd22+20];
	st.global.u32 	[%rd26+4], %r35;
	ld.global.u32 	%r36, [%rd22+24];
	st.global.u32 	[%rd24+8], %r36;
	ld.global.u32 	%r37, [%rd22+28];
	st.global.u32 	[%rd25+8], %r37;
	ld.global.u32 	%r38, [%rd22+32];
	st.global.u32 	[%rd26+8], %r38;
	ld.global.u32 	%r39, [%rd22+36];
	st.global.u32 	[%rd24+12], %r39;
	ld.global.u32 	%r40, [%rd22+40];
	st.global.u32 	[%rd25+12], %r40;
	ld.global.u32 	%r41, [%rd22+44];
	st.global.u32 	[%rd26+12], %r41;
	bra.uni 	$L__BB21_5;

}
	// .globl	_Z21nppiCopy_CxPxR_kernelIhLi4EEvPKT_iPKPS0_iii
.visible .entry _Z21nppiCopy_CxPxR_kernelIhLi4EEvPKT_iPKPS0_iii(
	.param .u64 .ptr .align 1 _Z21nppiCopy_CxPxR_kernelIhLi4EEvPKT_iPKPS0_iii_param_0,
	.param .u32 _Z21nppiCopy_CxPxR_kernelIhLi4EEvPKT_iPKPS0_iii_param_1,
	.param .u64 .ptr .align 1 _Z21nppiCopy_CxPxR_kernelIhLi4EEvPKT_iPKPS0_iii_param_2,
	.param .u32 _Z21nppiCopy_CxPxR_kernelIhLi4EEvPKT_iPKPS0_iii_param_3,
	.param .u32 _Z21nppiCopy_CxPxR_kernelIhLi4EEvPKT_iPKPS0_iii_param_4,
	.param .u32 _Z21nppiCopy_CxPxR_kernelIhLi4EEvPKT_iPKPS0_iii_param_5
)
{
	.reg .pred 	%p<4>;
	.reg .b16 	%rs<5>;
	.reg .b32 	%r<18>;
	.reg .b64 	%rd<24>;

	ld.param.u64 	%rd1, [_Z21nppiCopy_CxPxR_kernelIhLi4EEvPKT_iPKPS0_iii_param_0];
	ld.param.u32 	%r3, [_Z21nppiCopy_CxPxR_kernelIhLi4EEvPKT_iPKPS0_iii_param_1];
	ld.param.u64 	%rd2, [_Z21nppiCopy_CxPxR_kernelIhLi4EEvPKT_iPKPS0_iii_param_2];
	ld.param.u32 	%r4, [_Z21nppiCopy_CxPxR_kernelIhLi4EEvPKT_iPKPS0_iii_param_3];
	ld.param.u32 	%r5, [_Z21nppiCopy_CxPxR_kernelIhLi4EEvPKT_iPKPS0_iii_param_4];
	ld.param.u32 	%r6, [_Z21nppiCopy_CxPxR_kernelIhLi4EEvPKT_iPKPS0_iii_param_5];
	mov.u32 	%r8, %ctaid.x;
	mov.u32 	%r9, %ntid.x;
	mov.u32 	%r10, %tid.x;
	mad.lo.s32 	%r1, %r8, %r9, %r10;
	mov.u32 	%r11, %ctaid.y;
	mov.u32 	%r12, %ntid.y;
	mov.u32 	%r13, %tid.y;
	mad.lo.s32 	%r14, %r11, %r12, %r13;
	setp.ge.s32 	%p1, %r1, %r5;
	setp.ge.s32 	%p2, %r14, %r6;
	or.pred  	%p3, %p1, %p2;
	@%p3 bra 	$L__BB22_2;
	cvta.to.global.u64 	%rd3, %rd2;
	cvta.to.global.u64 	%rd4, %rd1;
	mul.lo.s32 	%r15, %r3, %r14;
	mul.lo.s32 	%r16, %r4, %r14;
	cvt.s64.s32 	%rd5, %r16;
	cvt.s64.s32 	%rd6, %r1;
	add.s64 	%rd7, %rd5, %rd6;
	shl.b32 	%r17, %r1, 2;
	cvt.s64.s32 	%rd8, %r15;
	ld.global.u64 	%rd9, [%rd3];
	cvta.to.global.u64 	%rd10, %rd9;
	cvt.s64.s32 	%rd11, %r17;
	add.s64 	%rd12, %rd11, %rd8;
	add.s64 	%rd13, %rd4, %rd12;
	ld.global.u8 	%rs1, [%rd13];
	add.s64 	%rd14, %rd10, %rd7;
	st.global.u8 	[%rd14], %rs1;
	ld.global.u64 	%rd15, [%rd3+8];
	cvta.to.global.u64 	%rd16, %rd15;
	ld.global.u8 	%rs2, [%rd13+1];
	add.s64 	%rd17, %rd16, %rd7;
	st.global.u8 	[%rd17], %rs2;
	ld.global.u64 	%rd18, [%rd3+16];
	cvta.to.global.u64 	%rd19, %rd18;
	ld.global.u8 	%rs3, [%rd13+2];
	add.s64 	%rd20, %rd19, %rd7;
	st.global.u8 	[%rd20], %rs3;
	ld.global.u64 	%rd21, [%rd3+24];
	cvta.to.global.u64 	%rd22, %rd21;
	ld.global.u8 	%rs4, [%rd13+3];
	add.s64 	%rd23, %rd22, %rd7;
	st.global.u8 	[%rd23], %rs4;
$L__BB22_2:
	ret;

}
	// .globl	_Z21nppiCopy_CxPxR_kernelItLi4EEvPKT_iPKPS0_iii
.visible .entry _Z21nppiCopy_CxPxR_kernelItLi4EEvPKT_iPKPS0_iii(
	.param .u64 .ptr .align 1 _Z21nppiCopy_CxPxR_kernelItLi4EEvPKT_iPKPS0_iii_param_0,
	.param .u32 _Z21nppiCopy_CxPxR_kernelItLi4EEvPKT_iPKPS0_iii_param_1,
	.param .u64 .ptr .align 1 _Z21nppiCopy_CxPxR_kernelItLi4EEvPKT_iPKPS0_iii_param_2,
	.param .u32 _Z21nppiCopy_CxPxR_kernelItLi4EEvPKT_iPKPS0_iii_param_3,
	.param .u32 _Z21nppiCopy_CxPxR_kernelItLi4EEvPKT_iPKPS0_iii_param_4,
	.param .u32 _Z21nppiCopy_CxPxR_kernelItLi4EEvPKT_iPKPS0_iii_param_5
)
{
	.reg .pred 	%p<4>;
	.reg .b16 	%rs<5>;
	.reg .b32 	%r<18>;
	.reg .b64 	%rd<27>;

	ld.param.u64 	%rd1, [_Z21nppiCopy_CxPxR_kernelItLi4EEvPKT_iPKPS0_iii_param_0];
	ld.param.u32 	%r3, [_Z21nppiCopy_CxPxR_kernelItLi4EEvPKT_iPKPS0_iii_param_1];
	ld.param.u64 	%rd2, [_Z21nppiCopy_CxPxR_kernelItLi4EEvPKT_iPKPS0_iii_param_2];
	ld.param.u32 	%r4, [_Z21nppiCopy_CxPxR_kernelItLi4EEvPKT_iPKPS0_iii_param_3];
	ld.param.u32 	%r5, [_Z21nppiCopy_CxPxR_kernelItLi4EEvPKT_iPKPS0_iii_param_4];
	ld.param.u32 	%r6, [_Z21nppiCopy_CxPxR_kernelItLi4EEvPKT_iPKPS0_iii_param_5];
	mov.u32 	%r8, %ctaid.x;
	mov.u32 	%r9, %ntid.x;
	mov.u32 	%r10, %tid.x;
	mad.lo.s32 	%r1, %r8, %r9, %r10;
	mov.u32 	%r11, %ctaid.y;
	mov.u32 	%r12, %ntid.y;
	mov.u32 	%r13, %tid.y;
	mad.lo.s32 	%r14, %r11, %r12, %r13;
	setp.ge.s32 	%p1, %r1, %r5;
	setp.ge.s32 	%p2, %r14, %r6;
	or.pred  	%p3, %p1, %p2;
	@%p3 bra 	$L__BB23_2;
	cvta.to.global.u64 	%rd3, %rd2;
	cvta.to.global.u64 	%rd4, %rd1;
	mul.lo.s32 	%r15, %r3, %r14;
	cvt.s64.s32 	%rd5, %r15;
	add.s64 	%rd6, %rd4, %rd5;
	mul.lo.s32 	%r16, %r4, %r14;
	shl.b32 	%r17, %r1, 2;
	cvt.s64.s32 	%rd7, %r16;
	ld.global.u64 	%rd8, [%rd3];
	cvta.to.global.u64 	%rd9, %rd8;
	add.s64 	%rd10, %rd9, %rd7;
	mul.wide.s32 	%rd11, %r17, 2;
	add.s64 	%rd12, %rd6, %rd11;
	ld.global.u16 	%rs1, [%rd12];
	mul.wide.s32 	%rd13, %r1, 2;
	add.s64 	%rd14, %rd10, %rd13;
	st.global.u16 	[%rd14], %rs1;
	ld.global.u64 	%rd15, [%rd3+8];
	cvta.to.global.u64 	%rd16, %rd15;
	add.s64 	%rd17, %rd16, %rd7;
	ld.global.u16 	%rs2, [%rd12+2];
	add.s64 	%rd18, %rd17, %rd13;
	st.global.u16 	[%rd18], %rs2;
	ld.global.u64 	%rd19, [%rd3+16];
	cvta.to.global.u64 	%rd20, %rd19;
	add.s64 	%rd21, %rd20, %rd7;
	ld.global.u16 	%rs3, [%rd12+4];
	add.s64 	%rd22, %rd21, %rd13;
	st.global.u16 	[%rd22], %rs3;
	ld.global.u64 	%rd23, [%rd3+24];
	cvta.to.global.u64 	%rd24, %rd23;
	add.s64 	%rd25, %rd24, %rd7;
	ld.global.u16 	%rs4, [%rd12+6];
	add.s64 	%rd26, %rd25, %rd13;
	st.global.u16 	[%rd26], %rs4;
$L__BB23_2:
	ret;

}
	// .globl	_Z21nppiCopy_CxPxR_kernelIfLi4EEvPKT_iPKPS0_iii
.visible .entry _Z21nppiCopy_CxPxR_kernelIfLi4EEvPKT_iPKPS0_iii(
	.param .u64 .ptr .align 1 _Z21nppiCopy_CxPxR_kernelIfLi4EEvPKT_iPKPS0_iii_param_0,
	.param .u32 _Z21nppiCopy_CxPxR_kernelIfLi4EEvPKT_iPKPS0_iii_param_1,
	.param .u64 .ptr .align 1 _Z21nppiCopy_CxPxR_kernelIfLi4EEvPKT_iPKPS0_iii_param_2,
	.param .u32 _Z21nppiCopy_CxPxR_kernelIfLi4EEvPKT_iPKPS0_iii_param_3,
	.param .u32 _Z21nppiCopy_CxPxR_kernelIfLi4EEvPKT_iPKPS0_iii_param_4,
	.param .u32 _Z21nppiCopy_CxPxR_kernelIfLi4EEvPKT_iPKPS0_iii_param_5
)
{
	.reg .pred 	%p<4>;
	.reg .b32 	%r<18>;
	.reg .b32 	%f<5>;
	.reg .b64 	%rd<27>;

	ld.param.u64 	%rd1, [_Z21nppiCopy_CxPxR_kernelIfLi4EEvPKT_iPKPS0_iii_param_0];
	ld.param.u32 	%r3, [_Z21nppiCopy_CxPxR_kernelIfLi4EEvPKT_iPKPS0_iii_param_1];
	ld.param.u64 	%rd2, [_Z21nppiCopy_CxPxR_kernelIfLi4EEvPKT_iPKPS0_iii_param_2];
	ld.param.u32 	%r4, [_Z21nppiCopy_CxPxR_kernelIfLi4EEvPKT_iPKPS0_iii_param_3];
	ld.param.u32 	%r5, [_Z21nppiCopy_CxPxR_kernelIfLi4EEvPKT_iPKPS0_iii_param_4];
	ld.param.u32 	%r6, [_Z21nppiCopy_CxPxR_kernelIfLi4EEvPKT_iPKPS0_iii_param_5];
	mov.u32 	%r8, %ctaid.x;
	mov.u32 	%r9, %ntid.x;
	mov.u32 	%r10, %tid.x;
	mad.lo.s32 	%r1, %r8, %r9, %r10;
	mov.u32 	%r11, %ctaid.y;
	mov.u32 	%r12, %ntid.y;
	mov.u32 	%r13, %tid.y;
	mad.lo.s32 	%r14, %r11, %r12, %r13;
	setp.ge.s32 	%p1, %r1, %r5;
	setp.ge.s32 	%p2, %r14, %r6;
	or.pred  	%p3, %p1, %p2;
	@%p3 bra 	$L__BB24_2;
	cvta.to.global.u64 	%rd3, %rd2;
	cvta.to.global.u64 	%rd4, %rd1;
	mul.lo.s32 	%r15, %r3, %r14;
	cvt.s64.s32 	%rd5, %r15;
	add.s64 	%rd6, %rd4, %rd5;
	mul.lo.s32 	%r16, %r4, %r14;
	shl.b32 	%r17, %r1, 2;
	cvt.s64.s32 	%rd7, %r16;
	ld.global.u64 	%rd8, [%rd3];
	cvta.to.global.u64 	%rd9, %rd8;
	add.s64 	%rd10, %rd9, %rd7;
	mul.wide.s32 	%rd11, %r17, 4;
	add.s64 	%rd12, %rd6, %rd11;
	ld.global.f32 	%f1, [%rd12];
	mul.wide.s32 	%rd13, %r1, 4;
	add.s64 	%rd14, %rd10, %rd13;
	st.global.f32 	[%rd14], %f1;
	ld.global.u64 	%rd15, [%rd3+8];
	cvta.to.global.u64 	%rd16, %rd15;
	add.s64 	%rd17, %rd16, %rd7;
	ld.global.f32 	%f2, [%rd12+4];
	add.s64 	%rd18, %rd17, %rd13;
	st.global.f32 	[%rd18], %f2;
	ld.global.u64 	%rd19, [%rd3+16];
	cvta.to.global.u64 	%rd20, %rd19;
	add.s64 	%rd21, %rd20, %rd7;
	ld.global.f32 	%f3, [%rd12+8];
	add.s64 	%rd22, %rd21, %rd13;
	st.global.f32 	[%rd22], %f3;
	ld.global.u64 	%rd23, [%rd3+24];
	cvta.to.global.u64 	%rd24, %rd23;
	add.s64 	%rd25, %rd24, %rd7;
	ld.global.f32 	%f4, [%rd12+12];
	add.s64 	%rd26, %rd25, %rd13;
	st.global.f32 	[%rd26], %f4;
$L__BB24_2:
	ret;

}
	// .globl	_Z31nppiCopy_PxCxR_kernel_optimizedIhLi3EEvPKT_S2_S2_iPS0_iii
.visible .entry _Z31nppiCopy_PxCxR_kernel_optimizedIhLi3EEvPKT_S2_S2_iPS0_iii(
	.param .u64 .ptr .align 1 _Z31nppiCopy_PxCxR_kernel_optimizedIhLi3EEvPKT_S2_S2_iPS0_iii_param_0,
	.param .u64 .ptr .align 1 _Z31nppiCopy_PxCxR_kernel_optimizedIhLi3EEvPKT_S2_S2_iPS0_iii_param_1,
	.param .u64 .ptr .align 1 _Z31nppiCopy_PxCxR_kernel_optimizedIhLi3EEvPKT_S2_S2_iPS0_iii_param_2,
	.param .u32 _Z31nppiCopy_PxCxR_kernel_optimizedIhLi3EEvPKT_S2_S2_iPS0_iii_param_3,
	.param .u64 .ptr .align 1 _Z31nppiCopy_PxCxR_kernel_optimizedIhLi3EEvPKT_S2_S2_iPS0_iii_param_4,
	.param .u32 _Z31nppiCopy_PxCxR_kernel_optimizedIhLi3EEvPKT_S2_S2_iPS0_iii_param_5,
	.param .u32 _Z31nppiCopy_PxCxR_kernel_optimizedIhLi3EEvPKT_S2_S2_iPS0_iii_param_6,
	.param .u32 _Z31nppiCopy_PxCxR_kernel_optimizedIhLi3EEvPKT_S2_S2_iPS0_iii_param_7
)
{
	.reg .pred 	%p<7>;
	.reg .b16 	%rs<16>;
	.reg .b32 	%r<30>;
	.reg .b64 	%rd<27>;

	ld.param.u64 	%rd5, [_Z31nppiCopy_PxCxR_kernel_optimizedIhLi3EEvPKT_S2_S2_iPS0_iii_param_0];
	ld.param.u64 	%rd6, [_Z31nppiCopy_PxCxR_kernel_optimizedIhLi3EEvPKT_S2_S2_iPS0_iii_param_1];
	ld.param.u64 	%rd7, [_Z31nppiCopy_PxCxR_kernel_optimizedIhLi3EEvPKT_S2_S2_iPS0_iii_param_2];
	ld.param.u32 	%r11, [_Z31nppiCopy_PxCxR_kernel_optimizedIhLi3EEvPKT_S2_S2_iPS0_iii_param_3];
	ld.param.u64 	%rd8, [_Z31nppiCopy_PxCxR_kernel_optimizedIhLi3EEvPKT_S2_S2_iPS0_iii_param_4];
	ld.param.u32 	%r12, [_Z31nppiCopy_PxCxR_kernel_optimizedIhLi3EEvPKT_S2_S2_iPS0_iii_param_5];
	ld.param.u32 	%r13, [_Z31nppiCopy_PxCxR_kernel_optimizedIhLi3EEvPKT_S2_S2_iPS0_iii_param_6];
	ld.param.u32 	%r14, [_Z31nppiCopy_PxCxR_kernel_optimizedIhLi3EEvPKT_S2_S2_iPS0_iii_param_7];
	mov.u32 	%r15, %ctaid.x;
	mov.u32 	%r16, %ntid.x;
	mov.u32 	%r17, %tid.x;
	mad.lo.s32 	%r1, %r15, %r16, %r17;
	shl.b32 	%r28, %r1, 2;
	mov.u32 	%r18, %ctaid.y;
	mov.u32 	%r19, %ntid.y;
	mov.u32 	%r20, %tid.y;
	mad.lo.s32 	%r3, %r18, %r19, %r20;
	setp.ge.s32 	%p1, %r3, %r14;
	@%p1 bra 	$L__BB25_5;
	cvta.to.global.u64 	%rd9, %rd5;
	cvta.to.global.u64 	%rd10, %rd8;
	cvta.to.global.u64 	%rd11, %rd6;
	cvta.to.global.u64 	%rd12, %rd7;
	mul.lo.s32 	%r21, %r11, %r3;
	cvt.s64.s32 	%rd13, %r21;
	add.s64 	%rd1, %rd9, %rd13;
	add.s64 	%rd2, %rd11, %rd13;
	add.s64 	%rd3, %rd12, %rd13;
	mul.lo.s32 	%r22, %r12, %r3;
	cvt.s64.s32 	%rd14, %r22;
	add.s64 	%rd4, %rd10, %rd14;
	add.s32 	%r23, %r28, 3;
	setp.lt.s32 	%p2, %r23, %r13;
	@%p2 bra 	$L__BB25_6;
	setp.ge.s32 	%p3, %r28, %r13;
	@%p3 bra 	$L__BB25_5;
	mul.lo.s32 	%r27, %r1, 12;
	mov.b32 	%r29, 1;
$L__BB25_4:
	add.s32 	%r25, %r29, -1;
	cvt.s64.s32 	%rd15, %r28;
	add.s64 	%rd16, %rd3, %rd15;
	add.s64 	%rd17, %rd2, %rd15;
	add.s64 	%rd18, %rd1, %rd15;
	ld.global.u8 	%rs1, [%rd18];
	cvt.s64.s32 	%rd19, %r27;
	add.s64 	%rd20, %rd4, %rd19;
	st.global.u8 	[%rd20], %rs1;
	ld.global.u8 	%rs2, [%rd17];
	st.global.u8 	[%rd20+1], %rs2;
	ld.global.u8 	%rs3, [%rd16];
	st.global.u8 	[%rd20+2], %rs3;
	setp.lt.u32 	%p4, %r25, 3;
	add.s32 	%r28, %r28, 1;
	setp.lt.s32 	%p5, %r28, %r13;
	and.pred  	%p6, %p4, %p5;
	add.s32 	%r29, %r29, 1;
	add.s32 	%r27, %r27, 3;
	@%p6 bra 	$L__BB25_4;
$L__BB25_5:
	ret;
$L__BB25_6:
	cvt.s64.s32 	%rd21, %r28;
	add.s64 	%rd22, %rd1, %rd21;
	ld.global.u8 	%rs4, [%rd22];
	mul.lo.s32 	%r26, %r1, 12;
	cvt.s64.s32 	%rd23, %r26;
	add.s64 	%rd24, %rd4, %rd23;
	st.global.u8 	[%rd24], %rs4;
	add.s64 	%rd25, %rd2, %rd21;
	ld.global.u8 	%rs5, [%rd25];
	st.global.u8 	[%rd24+1], %rs5;
	add.s64 	%rd26, %rd3, %rd21;
	ld.global.u8 	%rs6, [%rd26];
	st.global.u8 	[%rd24+2], %rs6;
	ld.global.u8 	%rs7, [%rd22+1];
	st.global.u8 	[%rd24+3], %rs7;
	ld.global.u8 	%rs8, [%rd25+1];
	st.global.u8 	[%rd24+4], %rs8;
	ld.global.u8 	%rs9, [%rd26+1];
	st.global.u8 	[%rd24+5], %rs9;
	ld.global.u8 	%rs10, [%rd22+2];
	st.global.u8 	[%rd24+6], %rs10;
	ld.global.u8 	%rs11, [%rd25+2];
	st.global.u8 	[%rd24+7], %rs11;
	ld.global.u8 	%rs12, [%rd26+2];
	st.global.u8 	[%rd24+8], %rs12;
	ld.global.u8 	%rs13, [%rd22+3];
	st.global.u8 	[%rd24+9], %rs13;
	ld.global.u8 	%rs14, [%rd25+3];
	st.global.u8 	[%rd24+10], %rs14;
	ld.global.u8 	%rs15, [%rd26+3];
	st.global.u8 	[%rd24+11], %rs15;
	bra.uni 	$L__BB25_5;

}
	// .globl	_Z31nppiCopy_PxCxR_kernel_optimizedItLi3EEvPKT_S2_S2_iPS0_iii
.visible .entry _Z31nppiCopy_PxCxR_kernel_optimizedItLi3EEvPKT_S2_S2_iPS0_iii(
	.param .u64 .ptr .align 1 _Z31nppiCopy_PxCxR_kernel_optimizedItLi3EEvPKT_S2_S2_iPS0_iii_param_0,
	.param .u64 .ptr .align 1 _Z31nppiCopy_PxCxR_kernel_optimizedItLi3EEvPKT_S2_S2_iPS0_iii_param_1,
	.param .u64 .ptr .align 1 _Z31nppiCopy_PxCxR_kernel_optimizedItLi3EEvPKT_S2_S2_iPS0_iii_param_2,
	.param .u32 _Z31nppiCopy_PxCxR_kernel_optimizedItLi3EEvPKT_S2_S2_iPS0_iii_param_3,
	.param .u64 .ptr .align 1 _Z31nppiCopy_PxCxR_kernel_optimizedItLi3EEvPKT_S2_S2_iPS0_iii_param_4,
	.param .u32 _Z31nppiCopy_PxCxR_kernel_optimizedItLi3EEvPKT_S2_S2_iPS0_iii_param_5,
	.param .u32 _Z31nppiCopy_PxCxR_kernel_optimizedItLi3EEvPKT_S2_S2_iPS0_iii_param_6,
	.param .u32 _Z31nppiCopy_PxCxR_kernel_optimizedItLi3EEvPKT_S2_S2_iPS0_iii_param_7
)
{
	.reg .pred 	%p<7>;
	.reg .b16 	%rs<16>;
	.reg .b32 	%r<30>;
	.reg .b64 	%rd<27>;

	ld.param.u64 	%rd5, [_Z31nppiCopy_PxCxR_kernel_optimizedItLi3EEvPKT_S2_S2_iPS0_iii_param_0];
	ld.param.u64 	%rd6, [_Z31nppiCopy_PxCxR_kernel_optimizedItLi3EEvPKT_S2_S2_iPS0_iii_param_1];
	ld.param.u64 	%rd7, [_Z31nppiCopy_PxCxR_kernel_optimizedItLi3EEvPKT_S2_S2_iPS0_iii_param_2];
	ld.param.u32 	%r11, [_Z31nppiCopy_PxCxR_kernel_optimizedItLi3EEvPKT_S2_S2_iPS0_iii_param_3];
	ld.param.u64 	%rd8, [_Z31nppiCopy_PxCxR_kernel_optimizedItLi3EEvPKT_S2_S2_iPS0_iii_param_4];
	ld.param.u32 	%r12, [_Z31nppiCopy_PxCxR_kernel_optimizedItLi3EEvPKT_S2_S2_iPS0_iii_param_5];
	ld.param.u32 	%r13, [_Z31nppiCopy_PxCxR_kernel_optimizedItLi3EEvPKT_S2_S2_iPS0_iii_param_6];
	ld.param.u32 	%r14, [_Z31nppiCopy_PxCxR_kernel_optimizedItLi3EEvPKT_S2_S2_iPS0_iii_param_7];
	mov.u32 	%r15, %ctaid.x;
	mov.u32 	%r16, %ntid.x;
	mov.u32 	%r17, %tid.x;
	mad.lo.s32 	%r1, %r15, %r16, %r17;
	shl.b32 	%r28, %r1, 2;
	mov.u32 	%r18, %ctaid.y;
	mov.u32 	%r19, %ntid.y;
	mov.u32 	%r20, %tid.y;
	mad.lo.s32 	%r3, %r18, %r19, %r20;
	setp.ge.s32 	%p1, %r3, %r14;
	@%p1 bra 	$L__BB26_5;
	cvta.to.global.u64 	%rd9, %rd5;
	cvta.to.global.u64 	%rd10, %rd8;
	cvta.to.global.u64 	%rd11, %rd6;
	cvta.to.global.u64 	%rd12, %rd7;
	mul.lo.s32 	%r21, %r11, %r3;
	cvt.s64.s32 	%rd13, %r21;
	add.s64 	%rd1, %rd9, %rd13;
	add.s64 	%rd2, %rd11, %rd13;
	add.s64 	%rd3, %rd12, %rd13;
	mul.lo.s32 	%r22, %r12, %r3;
	cvt.s64.s32 	%rd14, %r22;
	add.s64 	%rd4, %rd10, %rd14;
	add.s32 	%r23, %r28, 3;
	setp.lt.s32 	%p2, %r23, %r13;
	@%p2 bra 	$L__BB26_6;
	setp.ge.s32 	%p3, %r28, %r13;
	@%p3 bra 	$L__BB26_5;
	mul.lo.s32 	%r27, %r1, 12;
	mov.b32 	%r29, 1;
$L__BB26_4:
	add.s32 	%r25, %r29, -1;
	mul.wide.s32 	%rd15, %r28, 2;
	add.s64 	%rd16, %rd3, %rd15;
	add.s64 	%rd17, %rd2, %rd15;
	add.s64 	%rd18, %rd1, %rd15;
	ld.global.u16 	%rs1, [%rd18];
	mul.wide.s32 	%rd19, %r27, 2;
	add.s64 	%rd20, %rd4, %rd19;
	st.global.u16 	[%rd20], %rs1;
	ld.global.u16 	%rs2, [%rd17];
	st.global.u16 	[%rd20+2], %rs2;
	ld.global.u16 	%rs3, [%rd16];
	st.global.u16 	[%rd20+4], %rs3;
	setp.lt.u32 	%p4, %r25, 3;
	add.s32 	%r28, %r28, 1;
	setp.lt.s32 	%p5, %r28, %r13;
	and.pred  	%p6, %p4, %p5;
	add.s32 	%r29, %r29, 1;
	add.s32 	%r27, %r27, 3;
	@%p6 bra 	$L__BB26_4;
$L__BB26_5:
	ret;
$L__BB26_6:
	mul.wide.s32 	%rd21, %r28, 2;
	add.s64 	%rd22, %rd1, %rd21;
	ld.global.u16 	%rs4, [%rd22];
	mul.lo.s32 	%r26, %r1, 12;
	mul.wide.s32 	%rd23, %r26, 2;
	add.s64 	%rd24, %rd4, %rd23;
	st.global.u16 	[%rd24], %rs4;
	add.s64 	%rd25, %rd2, %rd21;
	ld.global.u16 	%rs5, [%rd25];
	st.global.u16 	[%rd24+2], %rs5;
	add.s64 	%rd26, %rd3, %rd21;
	ld.global.u16 	%rs6, [%rd26];
	st.global.u16 	[%rd24+4], %rs6;
	ld.global.u16 	%rs7, [%rd22+2];
	st.global.u16 	[%rd24+6], %rs7;
	ld.global.u16 	%rs8, [%rd25+2];
	st.global.u16 	[%rd24+8], %rs8;
	ld.global.u16 	%rs9, [%rd26+2];
	st.global.u16 	[%rd24+10], %rs9;
	ld.global.u16 	%rs10, [%rd22+4];
	st.global.u16 	[%rd24+12], %rs10;
	ld.global.u16 	%rs11, [%rd25+4];
	st.global.u16 	[%rd24+14], %rs11;
	ld.global.u16 	%rs12, [%rd26+4];
	st.global.u16 	[%rd24+16], %rs12;
	ld.global.u16 	%rs13, [%rd22+6];
	st.global.u16 	[%rd24+18], %rs13;
	ld.global.u16 	%rs14, [%rd25+6];
	st.global.u16 	[%rd24+20], %rs14;
	ld.global.u16 	%rs15, [%rd26+6];
	st.global.u16 	[%rd24+22], %rs15;
	bra.uni 	$L__BB26_5;

}
	// .globl	_Z31nppiCopy_PxCxR_kernel_optimizedIsLi3EEvPKT_S2_S2_iPS0_iii
.visible .entry _Z31nppiCopy_PxCxR_kernel_optimizedIsLi3EEvPKT_S2_S2_iPS0_iii(
	.param .u64 .ptr .align 1 _Z31nppiCopy_PxCxR_kernel_optimizedIsLi3EEvPKT_S2_S2_iPS0_iii_param_0,
	.param .u64 .ptr .align 1 _Z31nppiCopy_PxCxR_kernel_optimizedIsLi3EEvPKT_S2_S2_iPS0_iii_param_1,
	.param .u64 .ptr .align 1 _Z31nppiCopy_PxCxR_kernel_optimizedIsLi3EEvPKT_S2_S2_iPS0_iii_param_2,
	.param .u32 _Z31nppiCopy_PxCxR_kernel_optimizedIsLi3EEvPKT_S2_S2_iPS0_iii_param_3,
	.param .u64 .ptr .align 1 _Z31nppiCopy_PxCxR_kernel_optimizedIsLi3EEvPKT_S2_S2_iPS0_iii_param_4,
	.param .u32 _Z31nppiCopy_PxCxR_kernel_optimizedIsLi3EEvPKT_S2_S2_iPS0_iii_param_5,
	.param .u32 _Z31nppiCopy_PxCxR_kernel_optimizedIsLi3EEvPKT_S2_S2_iPS0_iii_param_6,
	.param .u32 _Z31nppiCopy_PxCxR_kernel_optimizedIsLi3EEvPKT_S2_S2_iPS0_iii_param_7
)
{
	.reg .pred 	%p<7>;
	.reg .b16 	%rs<16>;
	.reg .b32 	%r<30>;
	.reg .b64 	%rd<27>;

	ld.param.u64 	%rd5, [_Z31nppiCopy_PxCxR_kernel_optimizedIsLi3EEvPKT_S2_S2_iPS0_iii_param_0];
	ld.param.u64 	%rd6, [_Z31nppiCopy_PxCxR_kernel_optimizedIsLi3EEvPKT_S2_S2_iPS0_iii_param_1];
	ld.param.u64 	%rd7, [_Z31nppiCopy_PxCxR_kernel_optimizedIsLi3EEvPKT_S2_S2_iPS0_iii_param_2];
	ld.param.u32 	%r11, [_Z31nppiCopy_PxCxR_kernel_optimizedIsLi3EEvPKT_S2_S2_iPS0_iii_param_3];
	ld.param.u64 	%rd8, [_Z31nppiCopy_PxCxR_kernel_optimizedIsLi3EEvPKT_S2_S2_iPS0_iii_param_4];
	ld.param.u32 	%r12, [_Z31nppiCopy_PxCxR_kernel_optimizedIsLi3EEvPKT_S2_S2_iPS0_iii_param_5];
	ld.param.u32 	%r13, [_Z31nppiCopy_PxCxR_kernel_optimizedIsLi3EEvPKT_S2_S2_iPS0_iii_param_6];
	ld.param.u32 	%r14, [_Z31nppiCopy_PxCxR_kernel_optimizedIsLi3EEvPKT_S2_S2_iPS0_iii_param_7];
	mov.u32 	%r15, %ctaid.x;
	mov.u32 	%r16, %ntid.x;
	mov.u32 	%r17, %tid.x;
	mad.lo.s32 	%r1, %r15, %r16, %r17;
	shl.b32 	%r28, %r1, 2;
	mov.u32 	%r18, %ctaid.y;
	mov.u32 	%r19, %ntid.y;
	mov.u32 	%r20, %tid.y;
	mad.lo.s32 	%r3, %r18, %r19, %r20;
	setp.ge.s32 	%p1, %r3, %r14;
	@%p1 bra 	$L__BB27_5;
	cvta.to.global.u64 	%rd9, %rd5;
	cvta.to.global.u64 	%rd10, %rd8;
	cvta.to.global.u64 	%rd11, %rd6;
	cvta.to.global.u64 	%rd12, %rd7;
	mul.lo.s32 	%r21, %r11, %r3;
	cvt.s64.s32 	%rd13, %r21;
	add.s64 	%rd1, %rd9, %rd13;
	add.s64 	%rd2, %rd11, %rd13;
	add.s64 	%rd3, %rd12, %rd13;
	mul.lo.s32 	%r22, %r12, %r3;
	cvt.s64.s32 	%rd14, %r22;
	add.s64 	%rd4, %rd10, %rd14;
	add.s32 	%r23, %r28, 3;
	setp.lt.s32 	%p2, %r23, %r13;
	@%p2 bra 	$L__BB27_6;
	setp.ge.s32 	%p3, %r28, %r13;
	@%p3 bra 	$L__BB27_5;
	mul.lo.s32 	%r27, %r1, 12;
	mov.b32 	%r29, 1;
$L__BB27_4:
	add.s32 	%r25, %r29, -1;
	mul.wide.s32 	%rd15, %r28, 2;
	add.s64 	%rd16, %rd3, %rd15;
	add.s64 	%rd17, %rd2, %rd15;
	add.s64 	%rd18, %rd1, %rd15;
	ld.global.u16 	%rs1, [%rd18];
	mul.wide.s32 	%rd19, %r27, 2;
	add.s64 	%rd20, %rd4, %rd19;
	st.global.u16 	[%rd20], %rs1;
	ld.global.u16 	%rs2, [%rd17];
	st.global.u16 	[%rd20+2], %rs2;
	ld.global.u16 	%rs3, [%rd16];
	st.global.u16 	[%rd20+4], %rs3;
	setp.lt.u32 	%p4, %r25, 3;
	add.s32 	%r28, %r28, 1;
	setp.lt.s32 	%p5, %r28, %r13;
	and.pred  	%p6, %p4, %p5;
	add.s32 	%r29, %r29, 1;
	add.s32 	%r27, %r27, 3;
	@%p6 bra 	$L__BB27_4;
$L__BB27_5:
	ret;
$L__BB27_6:
	mul.wide.s32 	%rd21, %r28, 2;
	add.s64 	%rd22, %rd1, %rd21;
	ld.global.u16 	%rs4, [%rd22];
	mul.lo.s32 	%r26, %r1, 12;
	mul.wide.s32 	%rd23, %r26, 2;
	add.s64 	%rd24, %rd4, %rd23;
	st.global.u16 	[%rd24], %rs4;
	add.s64 	%rd25, %rd2, %rd21;
	ld.global.u16 	%rs5, [%rd25];
	st.global.u16 	[%rd24+2], %rs5;
	add.s64 	%rd26, %rd3, %rd21;
	ld.global.u16 	%rs6, [%rd26];
	st.global.u16 	[%rd24+4], %rs6;
	ld.global.u16 	%rs7, [%rd22+2];
	st.global.u16 	[%rd24+6], %rs7;
	ld.global.u16 	%rs8, [%rd25+2];
	st.global.u16 	[%rd24+8], %rs8;
	ld.global.u16 	%rs9, [%rd26+2];
	st.global.u16 	[%rd24+10], %rs9;
	ld.global.u16 	%rs10, [%rd22+4];
	st.global.u16 	[%rd24+12], %rs10;
	ld.global.u16 	%rs11, [%rd25+4];
	st.global.u16 	[%rd24+14], %rs11;
	ld.global.u16 	%rs12, [%rd26+4];
	st.global.u16 	[%rd24+16], %rs12;
	ld.global.u16 	%rs13, [%rd22+6];
	st.global.u16 	[%rd24+18], %rs13;
	ld.global.u16 	%rs14, [%rd25+6];
	st.global.u16 	[%rd24+20], %rs14;
	ld.global.u16 	%rs15, [%rd26+6];
	st.global.u16 	[%rd24+22], %rs15;
	bra.uni 	$L__BB27_5;

}
	// .globl	_Z31nppiCopy_PxCxR_kernel_optimizedIiLi3EEvPKT_S2_S2_iPS0_iii
.visible .entry _Z31nppiCopy_PxCxR_kernel_optimizedIiLi3EEvPKT_S2_S2_iPS0_iii(
	.param .u64 .ptr .align 1 _Z31nppiCopy_PxCxR_kernel_optimizedIiLi3EEvPKT_S2_S2_iPS0_iii_param_0,
	.param .u64 .ptr .align 1 _Z31nppiCopy_PxCxR_kernel_optimizedIiLi3EEvPKT_S2_S2_iPS0_iii_param_1,
	.param .u64 .ptr .align 1 _Z31nppiCopy_PxCxR_kernel_optimizedIiLi3EEvPKT_S2_S2_iPS0_iii_param_2,
	.param .u32 _Z31nppiCopy_PxCxR_kernel_optimizedIiLi3EEvPKT_S2_S2_iPS0_iii_param_3,
	.param .u64 .ptr .align 1 _Z31nppiCopy_PxCxR_kernel_optimizedIiLi3EEvPKT_S2_S2_iPS0_iii_param_4,
	.param .u32 _Z31nppiCopy_PxCxR_kernel_optimizedIiLi3EEvPKT_S2_S2_iPS0_iii_param_5,
	.param .u32 _Z31nppiCopy_PxCxR_kernel_optimizedIiLi3EEvPKT_S2_S2_iPS0_iii_param_6,
	.param .u32 _Z31nppiCopy_PxCxR_kernel_optimizedIiLi3EEvPKT_S2_S2_iPS0_iii_param_7
)
{
	.reg .pred 	%p<7>;
	.reg .b32 	%r<45>;
	.reg .b64 	%rd<27>;

	ld.param.u64 	%rd5, [_Z31nppiCopy_PxCxR_kernel_optimizedIiLi3EEvPKT_S2_S2_iPS0_iii_param_0];
	ld.param.u64 	%rd6, [_Z31nppiCopy_PxCxR_kernel_optimizedIiLi3EEvPKT_S2_S2_iPS0_iii_param_1];
	ld.param.u64 	%rd7, [_Z31nppiCopy_PxCxR_kernel_optimizedIiLi3EEvPKT_S2_S2_iPS0_iii_param_2];
	ld.param.u32 	%r11, [_Z31nppiCopy_PxCxR_kernel_optimizedIiLi3EEvPKT_S2_S2_iPS0_iii_param_3];
	ld.param.u64 	%rd8, [_Z31nppiCopy_PxCxR_kernel_optimizedIiLi3EEvPKT_S2_S2_iPS0_iii_param_4];
	ld.param.u32 	%r12, [_Z31nppiCopy_PxCxR_kernel_optimizedIiLi3EEvPKT_S2_S2_iPS0_iii_param_5];
	ld.param.u32 	%r13, [_Z31nppiCopy_PxCxR_kernel_optimizedIiLi3EEvPKT_S2_S2_iPS0_iii_param_6];
	ld.param.u32 	%r14, [_Z31nppiCopy_PxCxR_kernel_optimizedIiLi3EEvPKT_S2_S2_iPS0_iii_param_7];
	mov.u32 	%r15, %ctaid.x;
	mov.u32 	%r16, %ntid.x;
	mov.u32 	%r17, %tid.x;
	mad.lo.s32 	%r1, %r15, %r16, %r17;
	shl.b32 	%r43, %r1, 2;
	mov.u32 	%r18, %ctaid.y;
	mov.u32 	%r19, %ntid.y;
	mov.u32 	%r20, %tid.y;
	mad.lo.s32 	%r3, %r18, %r19, %r20;
	setp.ge.s32 	%p1, %r3, %r14;
	@%p1 bra 	$L__BB28_5;
	cvta.to.global.u64 	%rd9, %rd5;
	cvta.to.global.u64 	%rd10, %rd8;
	cvta.to.global.u64 	%rd11, %rd6;
	cvta.to.global.u64 	%rd12, %rd7;
	mul.lo.s32 	%r21, %r11, %r3;
	cvt.s64.s32 	%rd13, %r21;
	add.s64 	%rd1, %rd9, %rd13;
	add.s64 	%rd2, %rd11, %rd13;
	add.s64 	%rd3, %rd12, %rd13;
	mul.lo.s32 	%r22, %r12, %r3;
	cvt.s64.s32 	%rd14, %r22;
	add.s64 	%rd4, %rd10, %rd14;
	add.s32 	%r23, %r43, 3;
	setp.lt.s32 	%p2, %r23, %r13;
	@%p2 bra 	$L__BB28_6;
	setp.ge.s32 	%p3, %r43, %r13;
	@%p3 bra 	$L__BB28_5;
	mul.lo.s32 	%r42, %r1, 12;
	mov.b32 	%r44, 1;
$L__BB28_4:
	add.s32 	%r25, %r44, -1;
	mul.wide.s32 	%rd15, %r43, 4;
	add.s64 	%rd16, %rd3, %rd15;
	add.s64 	%rd17, %rd2, %rd15;
	add.s64 	%rd18, %rd1, %rd15;
	ld.global.u32 	%r26, [%rd18];
	mul.wide.s32 	%rd19, %r42, 4;
	add.s64 	%rd20, %rd4, %rd19;
	st.global.u32 	[%rd20], %r26;
	ld.global.u32 	%r27, [%rd17];
	st.global.u32 	[%rd20+4], %r27;
	ld.global.u32 	%r28, [%rd16];
	st.global.u32 	[%rd20+8], %r28;
	setp.lt.u32 	%p4, %r25, 3;
	add.s32 	%r43, %r43, 1;
	setp.lt.s32 	%p5, %r43, %r13;
	and.pred  	%p6, %p4, %p5;
	add.s32 	%r44, %r44, 1;
	add.s32 	%r42, %r42, 3;
	@%p6 bra 	$L__BB28_4;
$L__BB28_5:
	ret;
$L__BB28_6:
	mul.wide.s32 	%rd21, %r43, 4;
	add.s64 	%rd22, %rd1, %rd21;
	ld.global.u32 	%r29, [%rd22];
	mul.lo.s32 	%r30, %r1, 12;
	mul.wide.s32 	%rd23, %r30, 4;
	add.s64 	%rd24, %rd4, %rd23;
	st.global.u32 	[%rd24], %r29;
	add.s64 	%rd25, %rd2, %rd21;
	ld.global.u32 	%r31, [%rd25];
	st.global.u32 	[%rd24+4], %r31;
	add.s64 	%rd26, %rd3, %rd21;
	ld.global.u32 	%r32, [%rd26];
	st.global.u32 	[%rd24+8], %r32;
	ld.global.u32 	%r33, [%rd22+4];
	st.global.u32 	[%rd24+12], %r33;
	ld.global.u32 	%r34, [%rd25+4];
	st.global.u32 	[%rd24+16], %r34;
	ld.global.u32 	%r35, [%rd26+4];
	st.global.u32 	[%rd24+20], %r35;
	ld.global.u32 	%r36, [%rd22+8];
	st.global.u32 	[%rd24+24], %r36;
	ld.global.u32 	%r37, [%rd25+8];
	st.global.u32 	[%rd24+28], %r37;
	ld.global.u32 	%r38, [%rd26+8];
	st.global.u32 	[%rd24+32], %r38;
	ld.global.u32 	%r39, [%rd22+12];
	st.global.u32 	[%rd24+36], %r39;
	ld.global.u32 	%r40, [%rd25+12];
	st.global.u32 	[%rd24+40], %r40;
	ld.global.u32 	%r41, [%rd26+12];
	st.global.u32 	[%rd24+44], %r41;
	bra.uni 	$L__BB28_5;

}
	// .globl	_Z21nppiCopy_PxCxR_kernelIhLi4EEvPKPT_iS1_iii
.visible .entry _Z21nppiCopy_PxCxR_kernelIhLi4EEvPKPT_iS1_iii(
	.param .u64 .ptr .align 1 _Z21nppiCopy_PxCxR_kernelIhLi4EEvPKPT_iS1_iii_param_0,
	.param .u32 _Z21nppiCopy_PxCxR_kernelIhLi4EEvPKPT_iS1_iii_param_1,
	.param .u64 .ptr .align 1 _Z21nppiCopy_PxCxR_kernelIhLi4EEvPKPT_iS1_iii_param_2,
	.param .u32 _Z21nppiCopy_PxCxR_kernelIhLi4EEvPKPT_iS1_iii_param_3,
	.param .u32 _Z21nppiCopy_PxCxR_kernelIhLi4EEvPKPT_iS1_iii_param_4,
	.param .u32 _Z21nppiCopy_PxCxR_kernelIhLi4EEvPKPT_iS1_iii_param_5
)
{
	.reg .pred 	%p<4>;
	.reg .b16 	%rs<5>;
	.reg .b32 	%r<18>;
	.reg .b64 	%rd<24>;

	ld.param.u64 	%rd1, [_Z21nppiCopy_PxCxR_kernelIhLi4EEvPKPT_iS1_iii_param_0];
	ld.param.u32 	%r3, [_Z21nppiCopy_PxCxR_kernelIhLi4EEvPKPT_iS1_iii_param_1];
	ld.param.u64 	%rd2, [_Z21nppiCopy_PxCxR_kernelIhLi4EEvPKPT_iS1_iii_param_2];
	ld.param.u32 	%r4, [_Z21nppiCopy_PxCxR_kernelIhLi4EEvPKPT_iS1_iii_param_3];
	ld.param.u32 	%r5, [_Z21nppiCopy_PxCxR_kernelIhLi4EEvPKPT_iS1_iii_param_4];
	ld.param.u32 	%r6, [_Z21nppiCopy_PxCxR_kernelIhLi4EEvPKPT_iS1_iii_param_5];
	mov.u32 	%r8, %ctaid.x;
	mov.u32 	%r9, %ntid.x;
	mov.u32 	%r10, %tid.x;
	mad.lo.s32 	%r1, %r8, %r9, %r10;
	mov.u32 	%r11, %ctaid.y;
	mov.u32 	%r12, %ntid.y;
	mov.u32 	%r13, %tid.y;
	mad.lo.s32 	%r14, %r11, %r12, %r13;
	setp.ge.s32 	%p1, %r1, %r5;
	setp.ge.s32 	%p2, %r14, %r6;
	or.pred  	%p3, %p1, %p2;
	@%p3 bra 	$L__BB29_2;
	cvta.to.global.u64 	%rd3, %rd1;
	cvta.to.global.u64 	%rd4, %rd2;
	mul.lo.s32 	%r15, %r4, %r14;
	mul.lo.s32 	%r16, %r3, %r14;
	cvt.s64.s32 	%rd5, %r16;
	cvt.s64.s32 	%rd6, %r1;
	add.s64 	%rd7, %rd5, %rd6;
	shl.b32 	%r17, %r1, 2;
	cvt.s64.s32 	%rd8, %r15;
	ld.global.u64 	%rd9, [%rd3];
	cvta.to.global.u64 	%rd10, %rd9;
	add.s64 	%rd11, %rd10, %rd7;
	ld.global.u8 	%rs1, [%rd11];
	cvt.s64.s32 	%rd12, %r17;
	add.s64 	%rd13, %rd12, %rd8;
	add.s64 	%rd14, %rd4, %rd13;
	st.global.u8 	[%rd14], %rs1;
	ld.global.u64 	%rd15, [%rd3+8];
	cvta.to.global.u64 	%rd16, %rd15;
	add.s64 	%rd17, %rd16, %rd7;
	ld.global.u8 	%rs2, [%rd17];
	st.global.u8 	[%rd14+1], %rs2;
	ld.global.u64 	%rd18, [%rd3+16];
	cvta.to.global.u64 	%rd19, %rd18;
	add.s64 	%rd20, %rd19, %rd7;
	ld.global.u8 	%rs3, [%rd20];
	st.global.u8 	[%rd14+2], %rs3;
	ld.global.u64 	%rd21, [%rd3+24];
	cvta.to.global.u64 	%rd22, %rd21;
	add.s64 	%rd23, %rd22, %rd7;
	ld.global.u8 	%rs4, [%rd23];
	st.global.u8 	[%rd14+3], %rs4;
$L__BB29_2:
	ret;

}
	// .globl	_Z21nppiCopy_PxCxR_kernelItLi4EEvPKPT_iS1_iii
.visible .entry _Z21nppiCopy_PxCxR_kernelItLi4EEvPKPT_iS1_iii(
	.param .u64 .ptr .align 1 _Z21nppiCopy_PxCxR_kernelItLi4EEvPKPT_iS1_iii_param_0,
	.param .u32 _Z21nppiCopy_PxCxR_kernelItLi4EEvPKPT_iS1_iii_param_1,
	.param .u64 .ptr .align 1 _Z21nppiCopy_PxCxR_kernelItLi4EEvPKPT_iS1_iii_param_2,
	.param .u32 _Z21nppiCopy_PxCxR_kernelItLi4EEvPKPT_iS1_iii_param_3,
	.param .u32 _Z21nppiCopy_PxCxR_kernelItLi4EEvPKPT_iS1_iii_param_4,
	.param .u32 _Z21nppiCopy_PxCxR_kernelItLi4EEvPKPT_iS1_iii_param_5
)
{
	.reg .pred 	%p<4>;
	.reg .b16 	%rs<5>;
	.reg .b32 	%r<18>;
	.reg .b64 	%rd<27>;

	ld.param.u64 	%rd1, [_Z21nppiCopy_PxCxR_kernelItLi4EEvPKPT_iS1_iii_param_0];
	ld.param.u32 	%r3, [_Z21nppiCopy_PxCxR_kernelItLi4EEvPKPT_iS1_iii_param_1];
	ld.param.u64 	%rd2, [_Z21nppiCopy_PxCxR_kernelItLi4EEvPKPT_iS1_iii_param_2];
	ld.param.u32 	%r4, [_Z21nppiCopy_PxCxR_kernelItLi4EEvPKPT_iS1_iii_param_3];
	ld.param.u32 	%r5, [_Z21nppiCopy_PxCxR_kernelItLi4EEvPKPT_iS1_iii_param_4];
	ld.param.u32 	%r6, [_Z21nppiCopy_PxCxR_kernelItLi4EEvPKPT_iS1_iii_param_5];
	mov.u32 	%r8, %ctaid.x;
	mov.u32 	%r9, %ntid.x;
	mov.u32 	%r10, %tid.x;
	mad.lo.s32 	%r1, %r8, %r9, %r10;
	mov.u32 	%r11, %ctaid.y;
	mov.u32 	%r12, %ntid.y;
	mov.u32 	%r13, %tid.y;
	mad.lo.s32 	%r14, %r11, %r12, %r13;
	setp.ge.s32 	%p1, %r1, %r5;
	setp.ge.s32 	%p2, %r14, %r6;
	or.pred  	%p3, %p1, %p2;
	@%p3 bra 	$L__BB30_2;
	cvta.to.global.u64 	%rd3, %rd1;
	cvta.to.global.u64 	%rd4, %rd2;
	mul.lo.s32 	%r15, %r4, %r14;
	cvt.s64.s32 	%rd5, %r15;
	add.s64 	%rd6, %rd4, %rd5;
	mul.lo.s32 	%r16, %r3, %r14;
	shl.b32 	%r17, %r1, 2;
	cvt.s64.s32 	%rd7, %r16;
	ld.global.u64 	%rd8, [%rd3];
	cvta.to.global.u64 	%rd9, %rd8;
	add.s64 	%rd10, %rd9, %rd7;
	mul.wide.s32 	%rd11, %r1, 2;
	add.s64 	%rd12, %rd10, %rd11;
	ld.global.u16 	%rs1, [%rd12];
	mul.wide.s32 	%rd13, %r17, 2;
	add.s64 	%rd14, %rd6, %rd13;
	st.global.u16 	[%rd14], %rs1;
	ld.global.u64 	%rd15, [%rd3+8];
	cvta.to.global.u64 	%rd16, %rd15;
	add.s64 	%rd17, %rd16, %rd7;
	add.s64 	%rd18, %rd17, %rd11;
	ld.global.u16 	%rs2, [%rd18];
	st.global.u16 	[%rd14+2], %rs2;
	ld.global.u64 	%rd19, [%rd3+16];
	cvta.to.global.u64 	%rd20, %rd19;
	add.s64 	%rd21, %rd20, %rd7;
	add.s64 	%rd22, %rd21, %rd11;
	ld.global.u16 	%rs3, [%rd22];
	st.global.u16 	[%rd14+4], %rs3;
	ld.global.u64 	%rd23, [%rd3+24];
	cvta.to.global.u64 	%rd24, %rd23;
	add.s64 	%rd25, %rd24, %rd7;
	add.s64 	%rd26, %rd25, %rd11;
	ld.global.u16 	%rs4, [%rd26];
	st.global.u16 	[%rd14+6], %rs4;
$L__BB30_2:
	ret;

}
	// .globl	_Z21nppiCopy_PxCxR_kernelIfLi4EEvPKPT_iS1_iii
.visible .entry _Z21nppiCopy_PxCxR_kernelIfLi4EEvPKPT_iS1_iii(
	.param .u64 .ptr .align 1 _Z21nppiCopy_PxCxR_kernelIfLi4EEvPKPT_iS1_iii_param_0,
	.param .u32 _Z21nppiCopy_PxCxR_kernelIfLi4EEvPKPT_iS1_iii_param_1,
	.param .u64 .ptr .align 1 _Z21nppiCopy_PxCxR_kernelIfLi4EEvPKPT_iS1_iii_param_2,
	.param .u32 _Z21nppiCopy_PxCxR_kernelIfLi4EEvPKPT_iS1_iii_param_3,
	.param .u32 _Z21nppiCopy_PxCxR_kernelIfLi4EEvPKPT_iS1_iii_param_4,
	.param .u32 _Z21nppiCopy_PxCxR_kernelIfLi4EEvPKPT_iS1_iii_param_5
)
{
	.reg .pred 	%p<4>;
	.reg .b32 	%r<18>;
	.reg .b32 	%f<5>;
	.reg .b64 	%rd<27>;

	ld.param.u64 	%rd1, [_Z21nppiCopy_PxCxR_kernelIfLi4EEvPKPT_iS1_iii_param_0];
	ld.param.u32 	%r3, [_Z21nppiCopy_PxCxR_kernelIfLi4EEvPKPT_iS1_iii_param_1];
	ld.param.u64 	%rd2, [_Z21nppiCopy_PxCxR_kernelIfLi4EEvPKPT_iS1_iii_param_2];
	ld.param.u32 	%r4, [_Z21nppiCopy_PxCxR_kernelIfLi4EEvPKPT_iS1_iii_param_3];
	ld.param.u32 	%r5, [_Z21nppiCopy_PxCxR_kernelIfLi4EEvPKPT_iS1_iii_param_4];
	ld.param.u32 	%r6, [_Z21nppiCopy_PxCxR_kernelIfLi4EEvPKPT_iS1_iii_param_5];
	mov.u32 	%r8, %ctaid.x;
	mov.u32 	%r9, %ntid.x;
	mov.u32 	%r10, %tid.x;
	mad.lo.s32 	%r1, %r8, %r9, %r10;
	mov.u32 	%r11, %ctaid.y;
	mov.u32 	%r12, %ntid.y;
	mov.u32 	%r13, %tid.y;
	mad.lo.s32 	%r14, %r11, %r12, %r13;
	setp.ge.s32 	%p1, %r1, %r5;
	setp.ge.s32 	%p2, %r14, %r6;
	or.pred  	%p3, %p1, %p2;
	@%p3 bra 	$L__BB31_2;
	cvta.to.global.u64 	%rd3, %rd1;
	cvta.to.global.u64 	%rd4, %rd2;
	mul.lo.s32 	%r15, %r4, %r14;
	cvt.s64.s32 	%rd5, %r15;
	add.s64 	%rd6, %rd4, %rd5;
	mul.lo.s32 	%r16, %r3, %r14;
	shl.b32 	%r17, %r1, 2;
	cvt.s64.s32 	%rd7, %r16;
	ld.global.u64 	%rd8, [%rd3];
	cvta.to.global.u64 	%rd9, %rd8;
	add.s64 	%rd10, %rd9, %rd7;
	mul.wide.s32 	%rd11, %r1, 4;
	add.s64 	%rd12, %rd10, %rd11;
	ld.global.f32 	%f1, [%rd12];
	mul.wide.s32 	%rd13, %r17, 4;
	add.s64 	%rd14, %rd6, %rd13;
	st.global.f32 	[%rd14], %f1;
	ld.global.u64 	%rd15, [%rd3+8];
	cvta.to.global.u64 	%rd16, %rd15;
	add.s64 	%rd17, %rd16, %rd7;
	add.s64 	%rd18, %rd17, %rd11;
	ld.global.f32 	%f2, [%rd18];
	st.global.f32 	[%rd14+4], %f2;
	ld.global.u64 	%rd19, [%rd3+16];
	cvta.to.global.u64 	%rd20, %rd19;
	add.s64 	%rd21, %rd20, %rd7;
	add.s64 	%rd22, %rd21, %rd11;
	ld.global.f32 	%f3, [%rd22];
	st.global.f32 	[%rd14+8], %f3;
	ld.global.u64 	%rd23, [%rd3+24];
	cvta.to.global.u64 	%rd24, %rd23;
	add.s64 	%rd25, %rd24, %rd7;
	add.s64 	%rd26, %rd25, %rd11;
	ld.global.f32 	%f4, [%rd26];
	st.global.f32 	[%rd14+12], %f4;
$L__BB31_2:
	ret;

}


// ===== COMPILED SASS (sm_100) =====

	.target	sm_100

	.elftype	@"ET_EXEC"


//--------------------- .note.nv.tkinfo           --------------------------
	.section	.note.nv.tkinfo,"",@"SHT_NOTE"
	.sectionflags	@"SHF_NOTE_NV_TKINFO"
	.tkinfo
        /*0018*/ 	.word	0x00000002
        /*0030*/ 	.string	""
        /*0030*/ 	.string	"ptxas"
        /*0030*/ 	.string	"Cuda compilation tools, release 13.0, V13.0.88"
        /*0030*/ 	.string	"Build cuda_13.0.r13.0/compiler.36424714_0"
        /*0030*/ 	.string	"-arch sm_100 -m 64 "



//--------------------- .note.nv.cuinfo           --------------------------
	.section	.note.nv.cuinfo,"",@"SHT_NOTE"
	.sectionflags	@"SHF_NOTE_NV_CUINFO"
        /*0018*/ 	.short	0x0002
        /*001a*/ 	.short	0x0064
        /*001c*/ 	.short	0x0082
	.zero		2


//--------------------- .nv.info                  --------------------------
	.section	.nv.info,"",@"SHT_CUDA_INFO"
	.align	4


	//----- nvinfo : EIATTR_REGCOUNT
	.align		4
        /*0000*/ 	.byte	0x04, 0x2f
        /*0002*/ 	.short	(.L_1 - .L_0)
	.align		4
.L_0:
        /*0004*/ 	.word	index@(_Z33nppiCopy_8u_C4R_vectorized_kernelPKhiPhiii)
        /*0008*/ 	.word	0x0000000a


	//----- nvinfo : EIATTR_FRAME_SIZE
	.align		4
.L_1:
        /*000c*/ 	.byte	0x04, 0x11
        /*000e*/ 	.short	(.L_3 - .L_2)
	.align		4
.L_2:
        /*0010*/ 	.word	index@(_Z33nppiCopy_8u_C4R_vectorized_kernelPKhiPhiii)
        /*0014*/ 	.word	0x00000000


	//----- nvinfo : EIATTR_REGCOUNT
	.align		4
.L_3:
        /*0018*/ 	.byte	0x04, 0x2f
        /*001a*/ 	.short	(.L_5 - .L_4)
	.align		4
.L_4:
        /*001c*/ 	.word	index@(_Z29nppiCopy_32f_C3P3R_vectorizedPKfiPfS1_S1_iii)
        /*0020*/ 	.word	0x0000002a


	//----- nvinfo : EIATTR_FRAME_SIZE
	.align		4
.L_5:
        /*0024*/ 	.byte	0x04, 0x11
        /*0026*/ 	.short	(.L_7 - .L_6)
	.align		4
.L_6:
        /*0028*/ 	.word	index@(_Z29nppiCopy_32f_C3P3R_vectorizedPKfiPfS1_S1_iii)
        /*002c*/ 	.word	0x00000000


	//----- nvinfo : EIATTR_REGCOUNT
	.align		4
.L_7:
        /*0030*/ 	.byte	0x04, 0x2f
        /*0032*/ 	.short	(.L_9 - .L_8)
	.align		4
.L_8:
        /*0034*/ 	.word	index@(_Z29nppiCopy_32f_P3C3R_vectorizedPKfS0_S0_iPfiii)
        /*0038*/ 	.word	0x00000028


	//----- nvinfo : EIATTR_FRAME_SIZE
	.align		4
.L_9:
        /*003c*/ 	.byte	0x04, 0x11
        /*003e*/ 	.short	(.L_11 - .L_10)
	.align		4
.L_10:
        /*0040*/ 	.word	index@(_Z29nppiCopy_32f_P3C3R_vectorizedPKfS0_S0_iPfiii)
        /*0044*/ 	.word	0x00000000


	//----- nvinfo : EIATTR_REGCOUNT
	.align		4
.L_11:
        /*0048*/ 	.byte	0x04, 0x2f
        /*004a*/ 	.short	(.L_13 - .L_12)
	.align		4
.L_12:
        /*004c*/ 	.word	index@(_Z15nppiCopy_kernelIhLi1EEvPKT_iPS0_iii)
        /*0050*/ 	.word	0x00000009


	//----- nvinfo : EIATTR_FRAME_SIZE
	.align		4
.L_13:
        /*0054*/ 	.byte	0x04, 0x11
        /*0056*/ 	.short	(.L_15 - .L_14)
	.align		4
.L_14:
        /*0058*/ 	.word	index@(_Z15nppiCopy_kernelIhLi1EEvPKT_iPS0_iii)
        /*005c*/ 	.word	0x00000000


	//----- nvinfo : EIATTR_REGCOUNT
	.align		4
.L_15:
        /*0060*/ 	.byte	0x04, 0x2f
        /*0062*/ 	.short	(.L_17 - .L_16)
	.align		4
.L_16:
        /*0064*/ 	.word	index@(_Z15nppiCopy_kernelIhLi3EEvPKT_iPS0_iii)
        /*0068*/ 	.word	0x0000000e


	//----- nvinfo : EIATTR_FRAME_SIZE
	.align		4
.L_17:
        /*006c*/ 	.byte	0x04, 0x11
        /*006e*/ 	.short	(.L_19 - .L_18)
	.align		4
.L_18:
        /*0070*/ 	.word	index@(_Z15nppiCopy_kernelIhLi3EEvPKT_iPS0_iii)
        /*0074*/ 	.word	0x00000000


	//----- nvinfo : EIATTR_REGCOUNT
	.align		4
.L_19:
        /*0078*/ 	.byte	0x04, 0x2f
        /*007a*/ 	.short	(.L_21 - .L_20)
	.align		4
.L_20:
        /*007c*/ 	.word	index@(_Z15nppiCopy_kernelIhLi4EEvPKT_iPS0_iii)
        /*0080*/ 	.word	0x00000010


	//----- nvinfo : EIATTR_FRAME_SIZE
	.align		4
.L_21:
        /*0084*/ 	.byte	0x04, 0x11
        /*0086*/ 	.short	(.L_23 - .L_22)
	.align		4
.L_22:
        /*0088*/ 	.word	index@(_Z15nppiCopy_kernelIhLi4EEvPKT_iPS0_iii)
        /*008c*/ 	.word	0x00000000


	//----- nvinfo : EIATTR_REGCOUNT
	.align		4
.L_23:
        /*0090*/ 	.byte	0x04, 0x2f
        /*0092*/ 	.short	(.L_25 - .L_24)
	.align		4
.L_24:
        /*0094*/ 	.word	index@(_Z15nppiCopy_kernelItLi1EEvPKT_iPS0_iii)
        /*0098*/ 	.word	0x0000000a


	//----- nvinfo : EIATTR_FRAME_SIZE
	.align		4
.L_25:
        /*009c*/ 	.byte	0x04, 0x11
        /*009e*/ 	.short	(.L_27 - .L_26)
	.align		4
.L_26:
        /*00a0*/ 	.word	index@(_Z15nppiCopy_kernelItLi1EEvPKT_iPS0_iii)
        /*00a4*/ 	.word	0x00000000


	//----- nvinfo : EIATTR_REGCOUNT
	.align		4
.L_27:
        /*00a8*/ 	.byte	0x04, 0x2f
        /*00aa*/ 	.short	(.L_29 - .L_28)
	.align		4
.L_28:
        /*00ac*/ 	.word	index@(_Z15nppiCopy_kernelItLi3EEvPKT_iPS0_iii)
        /*00b0*/ 	.word	0x0000000e


	//----- nvinfo : EIATTR_FRAME_SIZE
	.align		4
.L_29:
        /*00b4*/ 	.byte	0x04, 0x11
        /*00b6*/ 	.short	(.L_31 - .L_30)
	.align		4
.L_30:
        /*00b8*/ 	.word	index@(_Z15nppiCopy_kernelItLi3EEvPKT_iPS0_iii)
        /*00bc*/ 	.word	0x00000000


	//----- nvinfo : EIATTR_REGCOUNT
	.align		4
.L_31:
        /*00c0*/ 	.byte	0x04, 0x2f
        /*00c2*/ 	.short	(.L_33 - .L_32)
	.align		4
.L_32:
        /*00c4*/ 	.word	index@(_Z15nppiCopy_kernelItLi4EEvPKT_iPS0_iii)
        /*00c8*/ 	.word	0x00000010


	//----- nvinfo : EIATTR_FRAME_SIZE
	.align		4
.L_33:
        /*00cc*/ 	.byte	0x04, 0x11
        /*00ce*/ 	.short	(.L_35 - .L_34)
	.align		4
.L_34:
        /*00d0*/ 	.word	index@(_Z15nppiCopy_kernelItLi4EEvPKT_iPS0_iii)
        /*00d4*/ 	.word	0x00000000


	//----- nvinfo : EIATTR_REGCOUNT
	.align		4
.L_35:
        /*00d8*/ 	.byte	0x04, 0x2f
        /*00da*/ 	.short	(.L_37 - .L_36)
	.align		4
.L_36:
        /*00dc*/ 	.word	index@(_Z15nppiCopy_kernelIsLi1EEvPKT_iPS0_iii)
        /*00e0*/ 	.word	0x0000000a


	//----- nvinfo : EIATTR_FRAME_SIZE
	.align		4
.L_37:
        /*00e4*/ 	.byte	0x04, 0x11
        /*00e6*/ 	.short	(.L_39 - .L_38)
	.align		4
.L_38:
        /*00e8*/ 	.word	index@(_Z15nppiCopy_kernelIsLi1EEvPKT_iPS0_iii)
        /*00ec*/ 	.word	0x00000000


	//----- nvinfo : EIATTR_REGCOUNT
	.align		4
.L_39:
        /*00f0*/ 	.byte	0x04, 0x2f
        /*00f2*/ 	.short	(.L_41 - .L_40)
	.align		4
.L_40:
        /*00f4*/ 	.word	index@(_Z15nppiCopy_kernelIsLi3EEvPKT_iPS0_iii)
        /*00f8*/ 	.word	0x0000000e


	//----- nvinfo : EIATTR_FRAME_SIZE
	.align		4
.L_41:
        /*00fc*/ 	.byte	0x04, 0x11
        /*00fe*/ 	.short	(.L_43 - .L_42)
	.align		4
.L_42:
        /*0100*/ 	.word	index@(_Z15nppiCopy_kernelIsLi3EEvPKT_iPS0_iii)
        /*0104*/ 	.word	0x00000000


	//----- nvinfo : EIATTR_REGCOUNT
	.align		4
.L_43:
        /*0108*/ 	.byte	0x04, 0x2f
        /*010a*/ 	.short	(.L_45 - .L_44)
	.align		4
.L_44:
        /*010c*/ 	.word	index@(_Z15nppiCopy_kernelIsLi4EEvPKT_iPS0_iii)
        /*0110*/ 	.word	0x00000010


	//----- nvinfo : EIATTR_FRAME_SIZE
	.align		4
.L_45:
        /*0114*/ 	.byte	0x04, 0x11
        /*0116*/ 	.short	(.L_47 - .L_46)
	.align		4
.L_46:
        /*0118*/ 	.word	index@(_Z15nppiCopy_kernelIsLi4EEvPKT_iPS0_iii)
        /*011c*/ 	.word	0x00000000


	//----- nvinfo : EIATTR_REGCOUNT
	.align		4
.L_47:
        /*0120*/ 	.byte	0x04, 0x2f
        /*0122*/ 	.short	(.L_49 - .L_48)
	.align		4
.L_48:
        /*0124*/ 	.word	index@(_Z15nppiCopy_kernelIiLi1EEvPKT_iPS0_iii)
        /*0128*/ 	.word	0x0000000a


	//----- nvinfo : EIATTR_FRAME_SIZE
	.align		4
.L_49:
        /*012c*/ 	.byte	0x04, 0x11
        /*012e*/ 	.short	(.L_51 - .L_50)
	.align		4
.L_50:
        /*0130*/ 	.word	index@(_Z15nppiCopy_kernelIiLi1EEvPKT_iPS0_iii)
        /*0134*/ 	.word	0x00000000


	//----- nvinfo : EIATTR_REGCOUNT
	.align		4
.L_51:
        /*0138*/ 	.byte	0x04, 0x2f
        /*013a*/ 	.short	(.L_53 - .L_52)
	.align		4
.L_52:
        /*013c*/ 	.word	index@(_Z15nppiCopy_kernelIiLi3EEvPKT_iPS0_iii)
        /*0140*/ 	.word	0x0000000e


	//----- nvinfo : EIATTR_FRAME_SIZE
	.align		4
.L_53:
        /*0144*/ 	.byte	0x04, 0x11
        /*0146*/ 	.short	(.L_55 - .L_54)
	.align		4
.L_54:
        /*0148*/ 	.word	index@(_Z15nppiCopy_kernelIiLi3EEvPKT_iPS0_iii)
        /*014c*/ 	.word	0x00000000


	//----- nvinfo : EIATTR_REGCOUNT
	.align		4
.L_55:
        /*0150*/ 	.byte	0x04, 0x2f
        /*0152*/ 	.short	(.L_57 - .L_56)
	.align		4
.L_56:
        /*0154*/ 	.word	index@(_Z15nppiCopy_kernelIiLi4EEvPKT_iPS0_iii)
        /*0158*/ 	.word	0x00000010


	//----- nvinfo : EIATTR_FRAME_SIZE
	.align		4
.L_57:
        /*015c*/ 	.byte	0x04, 0x11
        /*015e*/ 	.short	(.L_59 - .L_58)
	.align		4
.L_58:
        /*0160*/ 	.word	index@(_Z15nppiCopy_kernelIiLi4EEvPKT_iPS0_iii)
        /*0164*/ 	.word	0x00000000


	//----- nvinfo : EIATTR_REGCOUNT
	.align		4
.L_59:
        /*0168*/ 	.byte	0x04, 0x2f
        /*016a*/ 	.short	(.L_61 - .L_60)
	.align		4
.L_60:
        /*016c*/ 	.word	index@(_Z15nppiCopy_kernelIfLi1EEvPKT_iPS0_iii)
        /*0170*/ 	.word	0x0000000a


	//----- nvinfo : EIATTR_FRAME_SIZE
	.align		4
.L_61:
        /*0174*/ 	.byte	0x04, 0x11
        /*0176*/ 	.short	(.L_63 - .L_62)
	.align		4
.L_62:
        /*0178*/ 	.word	index@(_Z15nppiCopy_kernelIfLi1EEvPKT_iPS0_iii)
        /*017c*/ 	.word	0x00000000


	//----- nvinfo : EIATTR_REGCOUNT
	.align		4
.L_63:
        /*0180*/ 	.byte	0x04, 0x2f
        /*0182*/ 	.short	(.L_65 - .L_64)
	.align		4
.L_64:
        /*0184*/ 	.word	index@(_Z15nppiCopy_kernelIfLi3EEvPKT_iPS0_iii)
        /*0188*/ 	.word	0x0000000e


	//----- nvinfo : EIATTR_FRAME_SIZE
	.align		4
.L_65:
        /*018c*/ 	.byte	0x04, 0x11
        /*018e*/ 	.short	(.L_67 - .L_66)
	.align		4
.L_66:
        /*0190*/ 	.word	index@(_Z15nppiCopy_kernelIfLi3EEvPKT_iPS0_iii)
        /*0194*/ 	.word	0x00000000


	//----- nvinfo : EIATTR_REGCOUNT
	.align		4
.L_67:
        /*0198*/ 	.byte	0x04, 0x2f
        /*019a*/ 	.short	(.L_69 - .L_68)
	.align		4
.L_68:
        /*019c*/ 	.word	index@(_Z15nppiCopy_kernelIfLi4EEvPKT_iPS0_iii)
        /*01a0*/ 	.word	0x00000010


	//----- nvinfo : EIATTR_FRAME_SIZE
	.align		4
.L_69:
        /*01a4*/ 	.byte	0x04, 0x11
        /*01a6*/ 	.short	(.L_71 - .L_70)
	.align		4
.L_70:
        /*01a8*/ 	.word	index@(_Z15nppiCopy_kernelIfLi4EEvPKT_iPS0_iii)
        /*01ac*/ 	.word	0x00000000


	//----- nvinfo : EIATTR_REGCOUNT
	.align		4
.L_71:
        /*01b0*/ 	.byte	0x04, 0x2f
        /*01b2*/ 	.short	(.L_73 - .L_72)
	.align		4
.L_72:
        /*01b4*/ 	.word	index@(_Z31nppiCopy_CxPxR_kernel_optimizedIhLi3EEvPKT_iPS0_S3_S3_iii)
        /*01b8*/ 	.word	0x0000001e


	//----- nvinfo : EIATTR_FRAME_SIZE
	.align		4
.L_73:
        /*01bc*/ 	.byte	0x04, 0x11
        /*01be*/ 	.short	(.L_75 - .L_74)
	.align		4
.L_74:
        /*01c0*/ 	.word	index@(_Z31nppiCopy_CxPxR_kernel_optimizedIhLi3EEvPKT_iPS0_S3_S3_iii)
        /*01c4*/ 	.word	0x00000000


	//----- nvinfo : EIATTR_REGCOUNT
	.align		4
.L_75:
        /*01c8*/ 	.byte	0x04, 0x2f
        /*01ca*/ 	.short	(.L_77 - .L_76)
	.align		4
.L_76:
        /*01cc*/ 	.word	index@(_Z31nppiCopy_CxPxR_kernel_optimizedItLi3EEvPKT_iPS0_S3_S3_iii)
        /*01d0*/ 	.word	0x0000001e


	//----- nvinfo : EIATTR_FRAME_SIZE
	.align		4
.L_77:
        /*01d4*/ 	.byte	0x04, 0x11
        /*01d6*/ 	.short	(.L_79 - .L_78)
	.align		4
.L_78:
        /*01d8*/ 	.word	index@(_Z31nppiCopy_CxPxR_kernel_optimizedItLi3EEvPKT_iPS0_S3_S3_iii)
        /*01dc*/ 	.word	0x00000000


	//----- nvinfo : EIATTR_REGCOUNT
	.align		4
.L_79:
        /*01e0*/ 	.byte	0x04, 0x2f
        /*01e2*/ 	.short	(.L_81 - .L_80)
	.align		4
.L_80:
        /*01e4*/ 	.word	index@(_Z31nppiCopy_CxPxR_kernel_optimizedIsLi3EEvPKT_iPS0_S3_S3_iii)
        /*01e8*/ 	.word	0x0000001e


	//----- nvinfo : EIATTR_FRAME_SIZE
	.align		4
.L_81:
        /*01ec*/ 	.byte	0x04, 0x11
        /*01ee*/ 	.short	(.L_83 - .L_82)
	.align		4
.L_82:
        /*01f0*/ 	.word	index@(_Z31nppiCopy_CxPxR_kernel_optimizedIsLi3EEvPKT_iPS0_S3_S3_iii)
        /*01f4*/ 	.word	0x00000000


	//----- nvinfo : EIATTR_REGCOUNT
	.align		4
.L_83:
        /*01f8*/ 	.byte	0x04, 0x2f
        /*01fa*/ 	.short	(.L_85 - .L_84)
	.align		4
.L_84:
        /*01fc*/ 	.word	index@(_Z31nppiCopy_CxPxR_kernel_optimizedIiLi3EEvPKT_iPS0_S3_S3_iii)
        /*0200*/ 	.word	0x0000001e


	//----- nvinfo : EIATTR_FRAME_SIZE
	.align		4
.L_85:
        /*0204*/ 	.byte	0x04, 0x11
        /*0206*/ 	.short	(.L_87 - .L_86)
	.align		4
.L_86:
        /*0208*/ 	.word	index@(_Z31nppiCopy_CxPxR_kernel_optimizedIiLi3EEvPKT_iPS0_S3_S3_iii)
        /*020c*/ 	.word	0x00000000


	//----- nvinfo : EIATTR_REGCOUNT
	.align		4
.L_87:
        /*0210*/ 	.byte	0x04, 0x2f
        /*0212*/ 	.short	(.L_89 - .L_88)
	.align		4
.L_88:
        /*0214*/ 	.word	index@(_Z21nppiCopy_CxPxR_kernelIhLi4EEvPKT_iPKPS0_iii)
        /*0218*/ 	.word	0x0000001a


	//----- nvinfo : EIATTR_FRAME_SIZE
	.align		4
.L_89:
        /*021c*/ 	.byte	0x04, 0x11
        /*021e*/ 	.short	(.L_91 - .L_90)
	.align		4
.L_90:
        /*0220*/ 	.word	index@(_Z21nppiCopy_CxPxR_kernelIhLi4EEvPKT_iPKPS0_iii)
        /*0224*/ 	.word	0x00000000


	//----- nvinfo : EIATTR_REGCOUNT
	.align		4
.L_91:
        /*0228*/ 	.byte	0x04, 0x2f
        /*022a*/ 	.short	(.L_93 - .L_92)
	.align		4
.L_92:
        /*022c*/ 	.word	index@(_Z21nppiCopy_CxPxR_kernelItLi4EEvPKT_iPKPS0_iii)
        /*0230*/ 	.word	0x00000016


	//----- nvinfo : EIATTR_FRAME_SIZE
	.align		4
.L_93:
        /*0234*/ 	.byte	0x04, 0x11
        /*0236*/ 	.short	(.L_95 - .L_94)
	.align		4
.L_94:
        /*0238*/ 	.word	index@(_Z21nppiCopy_CxPxR_kernelItLi4EEvPKT_iPKPS0_iii)
        /*023c*/ 	.word	0x00000000


	//----- nvinfo : EIATTR_REGCOUNT
	.align		4
.L_95:
        /*0240*/ 	.byte	0x04, 0x2f
        /*0242*/ 	.short	(.L_97 - .L_96)
	.align		4
.L_96:
        /*0244*/ 	.word	index@(_Z21nppiCopy_CxPxR_kernelIfLi4EEvPKT_iPKPS0_iii)
        /*0248*/ 	.word	0x00000016


	//----- nvinfo : EIATTR_FRAME_SIZE
	.align		4
.L_97:
        /*024c*/ 	.byte	0x04, 0x11
        /*024e*/ 	.short	(.L_99 - .L_98)
	.align		4
.L_98:
        /*0250*/ 	.word	index@(_Z21nppiCopy_CxPxR_kernelIfLi4EEvPKT_iPKPS0_iii)
        /*0254*/ 	.word	0x00000000


	//----- nvinfo : EIATTR_REGCOUNT
	.align		4
.L_99:
        /*0258*/ 	.byte	0x04, 0x2f
        /*025a*/ 	.short	(.L_101 - .L_100)
	.align		4
.L_100:
        /*025c*/ 	.word	index@(_Z31nppiCopy_PxCxR_kernel_optimizedIhLi3EEvPKT_S2_S2_iPS0_iii)
        /*0260*/ 	.word	0x00000018


	//----- nvinfo : EIATTR_FRAME_SIZE
	.align		4
.L_101:
        /*0264*/ 	.byte	0x04, 0x11
        /*0266*/ 	.short	(.L_103 - .L_102)
	.align		4
.L_102:
        /*0268*/ 	.word	index@(_Z31nppiCopy_PxCxR_kernel_optimizedIhLi3EEvPKT_S2_S2_iPS0_iii)
        /*026c*/ 	.word	0x00000000


	//----- nvinfo : EIATTR_REGCOUNT
	.align		4
.L_103:
        /*0270*/ 	.byte	0x04, 0x2f
        /*0272*/ 	.short	(.L_105 - .L_104)
	.align		4
.L_104:
        /*0274*/ 	.word	index@(_Z31nppiCopy_PxCxR_kernel_optimizedItLi3EEvPKT_S2_S2_iPS0_iii)
        /*0278*/ 	.word	0x00000018


	//----- nvinfo : EIATTR_FRAME_SIZE
	.align		4
.L_105:
        /*027c*/ 	.byte	0x04, 0x11
        /*027e*/ 	.short	(.L_107 - .L_106)
	.align		4
.L_106:
        /*0280*/ 	.word	index@(_Z31nppiCopy_PxCxR_kernel_optimizedItLi3EEvPKT_S2_S2_iPS0_iii)
        /*0284*/ 	.word	0x00000000


	//----- nvinfo : EIATTR_REGCOUNT
	.align		4
.L_107:
        /*0288*/ 	.byte	0x04, 0x2f
        /*028a*/ 	.short	(.L_109 - .L_108)
	.align		4
.L_108:
        /*028c*/ 	.word	index@(_Z31nppiCopy_PxCxR_kernel_optimizedIsLi3EEvPKT_S2_S2_iPS0_iii)
        /*0290*/ 	.word	0x00000018


	//----- nvinfo : EIATTR_FRAME_SIZE
	.align		4
.L_109:
        /*0294*/ 	.byte	0x04, 0x11
        /*0296*/ 	.short	(.L_111 - .L_110)
	.align		4
.L_110:
        /*0298*/ 	.word	index@(_Z31nppiCopy_PxCxR_kernel_optimizedIsLi3EEvPKT_S2_S2_iPS0_iii)
        /*029c*/ 	.word	0x00000000


	//----- nvinfo : EIATTR_REGCOUNT
	.align		4
.L_111:
        /*02a0*/ 	.byte	0x04, 0x2f
        /*02a2*/ 	.short	(.L_113 - .L_112)
	.align		4
.L_112:
        /*02a4*/ 	.word	index@(_Z31nppiCopy_PxCxR_kernel_optimizedIiLi3EEvPKT_S2_S2_iPS0_iii)
        /*02a8*/ 	.word	0x00000018


	//----- nvinfo : EIATTR_FRAME_SIZE
	.align		4
.L_113:
        /*02ac*/ 	.byte	0x04, 0x11
        /*02ae*/ 	.short	(.L_115 - .L_114)
	.align		4
.L_114:
        /*02b0*/ 	.word	index@(_Z31nppiCopy_PxCxR_kernel_optimizedIiLi3EEvPKT_S2_S2_iPS0_iii)
        /*02b4*/ 	.word	0x00000000


	//----- nvinfo : EIATTR_REGCOUNT
	.align		4
.L_115:
        /*02b8*/ 	.byte	0x04, 0x2f
        /*02ba*/ 	.short	(.L_117 - .L_116)
	.align		4
.L_116:
        /*02bc*/ 	.word	index@(_Z21nppiCopy_PxCxR_kernelIhLi4EEvPKPT_iS1_iii)
        /*02c0*/ 	.word	0x00000012


	//----- nvinfo : EIATTR_FRAME_SIZE
	.align		4
.L_117:
        /*02c4*/ 	.byte	0x04, 0x11
        /*02c6*/ 	.short	(.L_119 - .L_118)
	.align		4
.L_118:
        /*02c8*/ 	.word	index@(_Z21nppiCopy_PxCxR_kernelIhLi4EEvPKPT_iS1_iii)
        /*02cc*/ 	.word	0x00000000


	//----- nvinfo : EIATTR_REGCOUNT
	.align		4
.L_119:
        /*02d0*/ 	.byte	0x04, 0x2f
        /*02d2*/ 	.short	(.L_121 - .L_120)
	.align		4
.L_120:
        /*02d4*/ 	.word	index@(_Z21nppiCopy_PxCxR_kernelItLi4EEvPKPT_iS1_iii)
        /*02d8*/ 	.word	0x00000010


	//----- nvinfo : EIATTR_FRAME_SIZE
	.align		4
.L_121:
        /*02dc*/ 	.byte	0x04, 0x11
        /*02de*/ 	.short	(.L_123 - .L_122)
	.align		4
.L_122:
        /*02e0*/ 	.word	index@(_Z21nppiCopy_PxCxR_kernelItLi4EEvPKPT_iS1_iii)
        /*02e4*/ 	.word	0x00000000


	//----- nvinfo : EIATTR_REGCOUNT
	.align		4
.L_123:
        /*02e8*/ 	.byte	0x04, 0x2f
        /*02ea*/ 	.short	(.L_125 - .L_124)
	.align		4
.L_124:
        /*02ec*/ 	.word	index@(_Z21nppiCopy_PxCxR_kernelIfLi4EEvPKPT_iS1_iii)
        /*02f0*/ 	.word	0x00000010


	//----- nvinfo : EIATTR_FRAME_SIZE
	.align		4
.L_125:
        /*02f4*/ 	.byte	0x04, 0x11
        /*02f6*/ 	.short	(.L_127 - .L_126)
	.align		4
.L_126:
        /*02f8*/ 	.word	index@(_Z21nppiCopy_PxCxR_kernelIfLi4EEvPKPT_iS1_iii)
        /*02fc*/ 	.word	0x00000000


	//----- nvinfo : EIATTR_MIN_STACK_SIZE
	.align		4
.L_127:
        /*0300*/ 	.byte	0x04, 0x12
        /*0302*/ 	.short	(.L_129 - .L_128)
	.align		4
.L_128:
        /*0304*/ 	.word	index@(_Z21nppiCopy_PxCxR_kernelIfLi4EEvPKPT_iS1_iii)
        /*0308*/ 	.word	0x00000000


	//----- nvinfo : EIATTR_MIN_STACK_SIZE
	.align		4
.L_129:
        /*030c*/ 	.byte	0x04, 0x12
        /*030e*/ 	.short	(.L_131 - .L_130)
	.align		4
.L_130:
        /*0310*/ 	.word	index@(_Z21nppiCopy_PxCxR_kernelItLi4EEvPKPT_iS1_iii)
        /*0314*/ 	.word	0x00000000


	//----- nvinfo : EIATTR_MIN_STACK_SIZE
	.align		4
.L_131:
        /*0318*/ 	.byte	0x04, 0x12
        /*031a*/ 	.short	(.L_133 - .L_132)
	.align		4
.L_132:
        /*031c*/ 	.word	index@(_Z21nppiCopy_PxCxR_kernelIhLi4EEvPKPT_iS1_iii)
        /*0320*/ 	.word	0x00000000


	//----- nvinfo : EIATTR_MIN_STACK_SIZE
	.align		4
.L_133:
        /*0324*/ 	.byte	0x04, 0x12
        /*0326*/ 	.short	(.L_135 - .L_134)
	.align		4
.L_134:
        /*0328*/ 	.word	index@(_Z31nppiCopy_PxCxR_kernel_optimizedIiLi3EEvPKT_S2_S2_iPS0_iii)
        /*032c*/ 	.word	0x00000000


	//----- nvinfo : EIATTR_MIN_STACK_SIZE
	.align		4
.L_135:
        /*0330*/ 	.byte	0x04, 0x12
        /*0332*/ 	.short	(.L_137 - .L_136)
	.align		4
.L_136:
        /*0334*/ 	.word	index@(_Z31nppiCopy_PxCxR_kernel_optimizedIsLi3EEvPKT_S2_S2_iPS0_iii)
        /*0338*/ 	.word	0x00000000


	//----- nvinfo : EIATTR_MIN_STACK_SIZE
	.align		4
.L_137:
        /*033c*/ 	.byte	0x04, 0x12
        /*033e*/ 	.short	(.L_139 - .L_138)
	.align		4
.L_138:
        /*0340*/ 	.word	index@(_Z31nppiCopy_PxCxR_kernel_optimizedItLi3EEvPKT_S2_S2_iPS0_iii)
        /*0344*/ 	.word	0x00000000


	//----- nvinfo : EIATTR_MIN_STACK_SIZE
	.align		4
.L_139:
        /*0348*/ 	.byte	0x04, 0x12
        /*034a*/ 	.short	(.L_141 - .L_140)
	.align		4
.L_140:
        /*034c*/ 	.word	index@(_Z31nppiCopy_PxCxR_kernel_optimizedIhLi3EEvPKT_S2_S2_iPS0_iii)
        /*0350*/ 	.word	0x00000000


	//----- nvinfo : EIATTR_MIN_STACK_SIZE
	.align		4
.L_141:
        /*0354*/ 	.byte	0x04, 0x12
        /*0356*/ 	.short	(.L_143 - .L_142)
	.align		4
.L_142:
        /*0358*/ 	.word	index@(_Z21nppiCopy_CxPxR_kernelIfLi4EEvPKT_iPKPS0_iii)
        /*035c*/ 	.word	0x00000000


	//----- nvinfo : EIATTR_MIN_STACK_SIZE
	.align		4
.L_143:
        /*0360*/ 	.byte	0x04, 0x12
        /*0362*/ 	.short	(.L_145 - .L_144)
	.align		4
.L_144:
        /*0364*/ 	.word	index@(_Z21nppiCopy_CxPxR_kernelItLi4EEvPKT_iPKPS0_iii)
        /*0368*/ 	.word	0x00000000


	//----- nvinfo : EIATTR_MIN_STACK_SIZE
	.align		4
.L_145:
        /*036c*/ 	.byte	0x04, 0x12
        /*036e*/ 	.short	(.L_147 - .L_146)
	.align		4
.L_146:
        /*0370*/ 	.word	index@(_Z21nppiCopy_CxPxR_kernelIhLi4EEvPKT_iPKPS0_iii)
        /*0374*/ 	.word	0x00000000


	//----- nvinfo : EIATTR_MIN_STACK_SIZE
	.align		4
.L_147:
        /*0378*/ 	.byte	0x04, 0x12
        /*037a*/ 	.short	(.L_149 - .L_148)
	.align		4
.L_148:
        /*037c*/ 	.word	index@(_Z31nppiCopy_CxPxR_kernel_optimizedIiLi3EEvPKT_iPS0_S3_S3_iii)
        /*0380*/ 	.word	0x00000000


	//----- nvinfo : EIATTR_MIN_STACK_SIZE
	.align		4
.L_149:
        /*0384*/ 	.byte	0x04, 0x12
        /*0386*/ 	.short	(.L_151 - .L_150)
	.align		4
.L_150:
        /*0388*/ 	.word	index@(_Z31nppiCopy_CxPxR_kernel_optimizedIsLi3EEvPKT_iPS0_S3_S3_iii)
        /*038c*/ 	.word	0x00000000


	//----- nvinfo : EIATTR_MIN_STACK_SIZE
	.align		4
.L_151:
        /*0390*/ 	.byte	0x04, 0x12
        /*0392*/ 	.short	(.L_153 - .L_152)
	.align		4
.L_152:
        /*0394*/ 	.word	index@(_Z31nppiCopy_CxPxR_kernel_optimizedItLi3EEvPKT_iPS0_S3_S3_iii)
        /*0398*/ 	.word	0x00000000


	//----- nvinfo : EIATTR_MIN_STACK_SIZE
	.align		4
.L_153:
        /*039c*/ 	.byte	0x04, 0x12
        /*039e*/ 	.short	(.L_155 - .L_154)
	.align		4
.L_154:
        /*03a0*/ 	.word	index@(_Z31nppiCopy_CxPxR_kernel_optimizedIhLi3EEvPKT_iPS0_S3_S3_iii)
        /*03a4*/ 	.word	0x00000000


	//----- nvinfo : EIATTR_MIN_STACK_SIZE
	.align		4
.L_155:
        /*03a8*/ 	.byte	0x04, 0x12
        /*03aa*/ 	.short	(.L_157 - .L_156)
	.align		4
.L_156:
        /*03ac*/ 	.word	index@(_Z15nppiCopy_kernelIfLi4EEvPKT_iPS0_iii)
        /*03b0*/ 	.word	0x00000000


	//----- nvinfo : EIATTR_MIN_STACK_SIZE
	.align		4
.L_157:
        /*03b4*/ 	.byte	0x04, 0x12
        /*03b6*/ 	.short	(.L_159 - .L_158)
	.align		4
.L_158:
        /*03b8*/ 	.word	index@(_Z15nppiCopy_kernelIfLi3EEvPKT_iPS0_iii)
        /*03bc*/ 	.word	0x00000000


	//----- nvinfo : EIATTR_MIN_STACK_SIZE
	.align		4
.L_159:
        /*03c0*/ 	.byte	0x04, 0x12
        /*03c2*/ 	.short	(.L_161 - .L_160)
	.align		4
.L_160:
        /*03c4*/ 	.word	index@(_Z15nppiCopy_kernelIfLi1EEvPKT_iPS0_iii)
        /*03c8*/ 	.word	0x00000000


	//----- nvinfo : EIATTR_MIN_STACK_SIZE
	.align		4
.L_161:
        /*03cc*/ 	.byte	0x04, 0x12
        /*03ce*/ 	.short	(.L_163 - .L_162)
	.align		4
.L_162:
        /*03d0*/ 	.word	index@(_Z15nppiCopy_kernelIiLi4EEvPKT_iPS0_iii)
        /*03d4*/ 	.word	0x00000000


	//----- nvinfo : EIATTR_MIN_STACK_SIZE
	.align		4
.L_163:
        /*03d8*/ 	.byte	0x04, 0x12
        /*03da*/ 	.short	(.L_165 - .L_164)
	.align		4
.L_164:
        /*03dc*/ 	.word	index@(_Z15nppiCopy_kernelIiLi3EEvPKT_iPS0_iii)
        /*03e0*/ 	.word	0x00000000


	//----- nvinfo : EIATTR_MIN_STACK_SIZE
	.align		4
.L_165:
        /*03e4*/ 	.byte	0x04, 0x12
        /*03e6*/ 	.short	(.L_167 - .L_166)
	.align		4
.L_166:
        /*03e8*/ 	.word	index@(_Z15nppiCopy_kernelIiLi1EEvPKT_iPS0_iii)
        /*03ec*/ 	.word	0x00000000


	//----- nvinfo : EIATTR_MIN_STACK_SIZE
	.align		4
.L_167:
        /*03f0*/ 	.byte	0x04, 0x12
        /*03f2*/ 	.short	(.L_169 - .L_168)
	.align		4
.L_168:
        /*03f4*/ 	.word	index@(_Z15nppiCopy_kernelIsLi4EEvPKT_iPS0_iii)
        /*03f8*/ 	.word	0x00000000


	//----- nvinfo : EIATTR_MIN_STACK_SIZE
	.align		4
.L_169:
        /*03fc*/ 	.byte	0x04, 0x12
        /*03fe*/ 	.short	(.L_171 - .L_170)
	.align		4
.L_170:
        /*0400*/ 	.word	index@(_Z15nppiCopy_kernelIsLi3EEvPKT_iPS0_iii)
        /*0404*/ 	.word	0x00000000


	//----- nvinfo : EIATTR_MIN_STACK_SIZE
	.align		4
.L_171:
        /*0408*/ 	.byte	0x04, 0x12
        /*040a*/ 	.short	(.L_173 - .L_172)
	.align		4
.L_172:
        /*040c*/ 	.word	index@(_Z15nppiCopy_kernelIsLi1EEvPKT_iPS0_iii)
        /*0410*/ 	.word	0x00000000


	//----- nvinfo : EIATTR_MIN_STACK_SIZE
	.align		4
.L_173:
        /*0414*/ 	.byte	0x04, 0x12
        /*0416*/ 	.short	(.L_175 - .L_174)
	.align		4
.L_174:
        /*0418*/ 	.word	index@(_Z15nppiCopy_kernelItLi4EEvPKT_iPS0_iii)
        /*041c*/ 	.word	0x00000000


	//----- nvinfo : EIATTR_MIN_STACK_SIZE
	.align		4
.L_175:
        /*0420*/ 	.byte	0x04, 0x12
        /*0422*/ 	.short	(.L_177 - .L_176)
	.align		4
.L_176:
        /*0424*/ 	.word	index@(_Z15nppiCopy_kernelItLi3EEvPKT_iPS0_iii)
        /*0428*/ 	.word	0x00000000


	//----- nvinfo : EIATTR_MIN_STACK_SIZE
	.align		4
.L_177:
        /*042c*/ 	.byte	0x04, 0x12
        /*042e*/ 	.short	(.L_179 - .L_178)
	.align		4
.L_178:
        /*0430*/ 	.word	index@(_Z15nppiCopy_kernelItLi1EEvPKT_iPS0_iii)
        /*0434*/ 	.word	0x00000000


	//----- nvinfo : EIATTR_MIN_STACK_SIZE
	.align		4
.L_179:
        /*0438*/ 	.byte	0x04, 0x12
        /*043a*/ 	.short	(.L_181 - .L_180)
	.align		4
.L_180:
        /*043c*/ 	.word	index@(_Z15nppiCopy_kernelIhLi4EEvPKT_iPS0_iii)
        /*0440*/ 	.word	0x00000000


	//----- nvinfo : EIATTR_MIN_STACK_SIZE
	.align		4
.L_181:
        /*0444*/ 	.byte	0x04, 0x12
        /*0446*/ 	.short	(.L_183 - .L_182)
	.align		4
.L_182:
        /*0448*/ 	.word	index@(_Z15nppiCopy_kernelIhLi3EEvPKT_iPS0_iii)
        /*044c*/ 	.word	0x00000000


	//----- nvinfo : EIATTR_MIN_STACK_SIZE
	.align		4
.L_183:
        /*0450*/ 	.byte	0x04, 0x12
        /*0452*/ 	.short	(.L_185 - .L_184)
	.align		4
.L_184:
        /*0454*/ 	.word	index@(_Z15nppiCopy_kernelIhLi1EEvPKT_iPS0_iii)
        /*0458*/ 	.word	0x00000000


	//----- nvinfo : EIATTR_MIN_STACK_SIZE
	.align		4
.L_185:
        /*045c*/ 	.byte	0x04, 0x12
        /*045e*/ 	.short	(.L_187 - .L_186)
	.align		4
.L_186:
        /*0460*/ 	.word	index@(_Z29nppiCopy_32f_P3C3R_vectorizedPKfS0_S0_iPfiii)
        /*0464*/ 	.word	0x00000000


	//----- nvinfo : EIATTR_MIN_STACK_SIZE
	.align		4
.L_187:
        /*0468*/ 	.byte	0x04, 0x12
        /*046a*/ 	.short	(.L_189 - .L_188)
	.align		4
.L_188:
        /*046c*/ 	.word	index@(_Z29nppiCopy_32f_C3P3R_vectorizedPKfiPfS1_S1_iii)
        /*0470*/ 	.word	0x00000000


	//----- nvinfo : EIATTR_MIN_STACK_SIZE
	.align		4
.L_189:
        /*0474*/ 	.byte	0x04, 0x12
        /*0476*/ 	.short	(.L_191 - .L_190)
	.align		4
.L_190:
        /*0478*/ 	.word	index@(_Z33nppiCopy_8u_C4R_vectorized_kernelPKhiPhiii)
        /*047c*/ 	.word	0x00000000
.L_191:


//--------------------- .nv.compat                --------------------------
	.section	.nv.compat,"",@"SHT_CUDA_COMPAT_INFO"
	.align	4
        /*0000*/ 	.byte	0x02, 0x09, 0x00, 0x00, 0x02, 0x02, 0x01, 0x00, 0x02, 0x05, 0x05, 0x00, 0x03, 0x07, 0x01, 0x01
        /*0010*/ 	.byte	0x02, 0x03, 0x00, 0x00, 0x02, 0x06, 0x01, 0x00, 0x04, 0x0b, 0x08, 0x00, 0x09, 0x00, 0x00, 0x00
        /*0020*/ 	.byte	0x00, 0x00, 0x00, 0x00


//--------------------- .nv.info._Z21nppiCopy_PxCxR_kernelIfLi4EEvPKPT_iS1_iii --------------------------
	.section	.nv.info._Z21nppiCopy_PxCxR_kernelIfLi4EEvPKPT_iS1_iii,"",@"SHT_CUDA_INFO"
	.sectionflags	@""
	.align	4


	//----- nvinfo : EIATTR_CUDA_API_VERSION
	.align		4
        /*0000*/ 	.byte	0x04, 0x37
        /*0002*/ 	.short	(.L_193 - .L_192)
.L_192:
        /*0004*/ 	.word	0x00000082


	//----- nvinfo : EIATTR_KPARAM_INFO
	.align		4
.L_193:
        /*0008*/ 	.byte	0x04, 0x17
        /*000a*/ 	.short	(.L_195 - .L_194)
.L_194:
        /*000c*/ 	.word	0x00000000
        /*0010*/ 	.short	0x0005
        /*0012*/ 	.short	0x0020
        /*0014*/ 	.byte	0x00, 0xf0, 0x11, 0x00


	//----- nvinfo : EIATTR_KPARAM_INFO
	.align		4
.L_195:
        /*0018*/ 	.byte	0x04, 0x17
        /*001a*/ 	.short	(.L_197 - .L_196)
.L_196:
        /*001c*/ 	.word	0x00000000
        /*0020*/ 	.short	0x0004
        /*0022*/ 	.short	0x001c
        /*0024*/ 	.byte	0x00, 0xf0, 0x11, 0x00


	//----- nvinfo : EIATTR_KPARAM_INFO
	.align		4
.L_197:
        /*0028*/ 	.byte	0x04, 0x17
        /*002a*/ 	.short	(.L_199 - .L_198)
.L_198:
        /*002c*/ 	.word	0x00000000
        /*0030*/ 	.short	0x0003
        /*0032*/ 	.short	0x0018
        /*0034*/ 	.byte	0x00, 0xf0, 0x11, 0x00


	//----- nvinfo : EIATTR_KPARAM_INFO
	.align		4
.L_199:
        /*0038*/ 	.byte	0x04, 0x17
        /*003a*/ 	.short	(.L_201 - .L_200)
.L_200:
        /*003c*/ 	.word	0x00000000
        /*0040*/ 	.short	0x0002
        /*0042*/ 	.short	0x0010
        /*0044*/ 	.byte	0x00, 0xf5, 0x21, 0x00


	//----- nvinfo : EIATTR_KPARAM_INFO
	.align		4
.L_201:
        /*0048*/ 	.byte	0x04, 0x17
        /*004a*/ 	.short	(.L_203 - .L_202)
.L_202:
        /*004c*/ 	.word	0x00000000
        /*0050*/ 	.short	0x0001
        /*0052*/ 	.short	0x0008
        /*0054*/ 	.byte	0x00, 0xf0, 0x11, 0x00


	//----- nvinfo : EIATTR_KPARAM_INFO
	.align		4
.L_203:
        /*0058*/ 	.byte	0x04, 0x17
        /*005a*/ 	.short	(.L_205 - .L_204)
.L_204:
        /*005c*/ 	.word	0x00000000
        /*0060*/ 	.short	0x0000
        /*0062*/ 	.short	0x0000
        /*0064*/ 	.byte	0x00, 0xf5, 0x21, 0x00


	//----- nvinfo : EIATTR_SPARSE_MMA_MASK
	.align		4
.L_205:
        /*0068*/ 	.byte	0x03, 0x50
        /*006a*/ 	.short	0x0000


	//----- nvinfo : EIATTR_MAXREG_COUNT
	.align		4
        /*006c*/ 	.byte	0x03, 0x1b
        /*006e*/ 	.short	0x00ff


	//----- nvinfo : EIATTR_MERCURY_ISA_VERSION
	.align		4
        /*0070*/ 	.byte	0x03, 0x5f
        /*0072*/ 	.short	0x0101


	//----- nvinfo : EIATTR_VRC_CTA_INIT_COUNT
	.align		4
        /*0074*/ 	.byte	0x02, 0x4a
	.zero		1
	.zero		1


	//----- nvinfo : EIATTR_EXIT_INSTR_OFFSETS
	.align		4
        /*0078*/ 	.byte	0x04, 0x1c
        /*007a*/ 	.short	(.L_207 - .L_206)


	//   ....[0]....
.L_206:
        /*007c*/ 	.word	0x000000d0


	//   ....[1]....
        /*0080*/ 	.word	0x00000320


	//----- nvinfo : EIATTR_CBANK_PARAM_SIZE
	.align		4
.L_207:
        /*0084*/ 	.byte	0x03, 0x19
        /*0086*/ 	.short	0x0024


	//----- nvinfo : EIATTR_PARAM_CBANK
	.align		4
        /*0088*/ 	.byte	0x04, 0x0a
        /*008a*/ 	.short	(.L_209 - .L_208)
	.align		4
.L_208:
        /*008c*/ 	.word	index@(.nv.constant0._Z21nppiCopy_PxCxR_kernelIfLi4EEvPKPT_iS1_iii)
        /*0090*/ 	.short	0x0380
        /*0092*/ 	.short	0x0024


	//----- nvinfo : EIATTR_SW_WAR
	.align		4
.L_209:
        /*0094*/ 	.byte	0x04, 0x36
        /*0096*/ 	.short	(.L_211 - .L_210)
.L_210:
        /*0098*/ 	.word	0x00000008
.L_211:


//--------------------- .nv.info._Z21nppiCopy_PxCxR_kernelItLi4EEvPKPT_iS1_iii --------------------------
	.section	.nv.info._Z21nppiCopy_PxCxR_kernelItLi4EEvPKPT_iS1_iii,"",@"SHT_CUDA_INFO"
	.sectionflags	@""
	.align	4


	//----- nvinfo : EIATTR_CUDA_API_VERSION
	.align		4
        /*0000*/ 	.byte	0x04, 0x37
        /*0002*/ 	.short	(.L_213 - .L_212)
.L_212:
        /*0004*/ 	.word	0x00000082


	//----- nvinfo : EIATTR_KPARAM_INFO
	.align		4
.L_213:
        /*0008*/ 	.byte	0x04, 0x17
        /*000a*/ 	.short	(.L_215 - .L_214)
.L_214:
        /*000c*/ 	.word	0x00000000
        /*0010*/ 	.short	0x0005
        /*0012*/ 	.short	0x0020
        /*0014*/ 	.byte	0x00, 0xf0, 0x11, 0x00


	//----- nvinfo : EIATTR_KPARAM_INFO
	.align		4
.L_215:
        /*0018*/ 	.byte	0x04, 0x17
        /*001a*/ 	.short	(.L_217 - .L_216)
.L_216:
        /*001c*/ 	.word	0x00000000
        /*0020*/ 	.short	0x0004
        /*0022*/ 	.short	0x001c
        /*0024*/ 	.byte	0x00, 0xf0, 0x11, 0x00


	//----- nvinfo : EIATTR_KPARAM_INFO
	.align		4
.L_217:
        /*0028*/ 	.byte	0x04, 0x17
        /*002a*/ 	.short	(.L_219 - .L_218)
.L_218:
        /*002c*/ 	.word	0x00000000
        /*0030*/ 	.short	0x0003
        /*0032*/ 	.short	0x0018
        /*0034*/ 	.byte	0x00, 0xf0, 0x11, 0x00


	//----- nvinfo : EIATTR_KPARAM_INFO
	.align		4
.L_219:
        /*0038*/ 	.byte	0x04, 0x17
        /*003a*/ 	.short	(.L_221 - .L_220)
.L_220:
        /*003c*/ 	.word	0x00000000
        /*0040*/ 	.short	0x0002
        /*0042*/ 	.short	0x0010
        /*0044*/ 	.byte	0x00, 0xf5, 0x21, 0x00


	//----- nvinfo : EIATTR_KPARAM_INFO
	.align		4
.L_221:
        /*0048*/ 	.byte	0x04, 0x17
        /*004a*/ 	.short	(.L_223 - .L_222)
.L_222:
        /*004c*/ 	.word	0x00000000
        /*0050*/ 	.short	0x0001
        /*0052*/ 	.short	0x0008
        /*0054*/ 	.byte	0x00, 0xf0, 0x11, 0x00


	//----- nvinfo : EIATTR_KPARAM_INFO
	.align		4
.L_223:
        /*0058*/ 	.byte	0x04, 0x17
        /*005a*/ 	.short	(.L_225 - .L_224)
.L_224:
        /*005c*/ 	.word	0x00000000
        /*0060*/ 	.short	0x0000
        /*0062*/ 	.short	0x0000
        /*0064*/ 	.byte	0x00, 0xf5, 0x21, 0x00


	//----- nvinfo : EIATTR_SPARSE_MMA_MASK
	.align		4
.L_225:
        /*0068*/ 	.byte	0x03, 0x50
        /*006a*/ 	.short	0x0000


	//----- nvinfo : EIATTR_MAXREG_COUNT
	.align		4
        /*006c*/ 	.byte	0x03, 0x1b
        /*006e*/ 	.short	0x00ff


	//----- nvinfo : EIATTR_MERCURY_ISA_VERSION
	.align		4
        /*0070*/ 	.byte	0x03, 0x5f
        /*0072*/ 	.short	0x0101


	//----- nvinfo : EIATTR_VRC_CTA_INIT_COUNT
	.align		4
        /*0074*/ 	.byte	0x02, 0x4a
	.zero		1
	.zero		1


	//----- nvinfo : EIATTR_EXIT_INSTR_OFFSETS
	.align		4
        /*0078*/ 	.byte	0x04, 0x1c
        /*007a*/ 	.short	(.L_227 - .L_226)


	//   ....[0]....
.L_226:
        /*007c*/ 	.word	0x000000d0


	//   ....[1]....
        /*0080*/ 	.word	0x00000320


	//----- nvinfo : EIATTR_CBANK_PARAM_SIZE
	.align		4
.L_227:
        /*0084*/ 	.byte	0x03, 0x19
        /*0086*/ 	.short	0x0024


	//----- nvinfo : EIATTR_PARAM_CBANK
	.align		4
        /*0088*/ 	.byte	0x04, 0x0a
        /*008a*/ 	.short	(.L_229 - .L_228)
	.align		4
.L_228:
        /*008c*/ 	.word	index@(.nv.constant0._Z21nppiCopy_PxCxR_kernelItLi4EEvPKPT_iS1_iii)
        /*0090*/ 	.short	0x0380
        /*0092*/ 	.short	0x0024


	//----- nvinfo : EIATTR_SW_WAR
	.align		4
.L_229:
        /*0094*/ 	.byte	0x04, 0x36
        /*0096*/ 	.short	(.L_231 - .L_230)
.L_230:
        /*0098*/ 	.word	0x00000008
.L_231:


//--------------------- .nv.info._Z21nppiCopy_PxCxR_kernelIhLi4EEvPKPT_iS1_iii --------------------------
	.section	.nv.info._Z21nppiCopy_PxCxR_kernelIhLi4EEvPKPT_iS1_iii,"",@"SHT_CUDA_INFO"
	.sectionflags	@""
	.align	4


	//----- nvinfo : EIATTR_CUDA_API_VERSION
	.align		4
        /*0000*/ 	.byte	0x04, 0x37
        /*0002*/ 	.short	(.L_233 - .L_232)
.L_232:
        /*0004*/ 	.word	0x00000082


	//----- nvinfo : EIATTR_KPARAM_INFO
	.align		4
.L_233:
        /*0008*/ 	.byte	0x04, 0x17
        /*000a*/ 	.short	(.L_235 - .L_234)
.L_234:
        /*000c*/ 	.word	0x00000000
        /*0010*/ 	.short	0x0005
        /*0012*/ 	.short	0x0020
        /*0014*/ 	.byte	0x00, 0xf0, 0x11, 0x00


	//----- nvinfo : EIATTR_KPARAM_INFO
	.align		4
.L_235:
        /*0018*/ 	.byte	0x04, 0x17
        /*001a*/ 	.short	(.L_237 - .L_236)
.L_236:
        /*001c*/ 	.word	0x00000000
        /*0020*/ 	.short	0x0004
        /*0022*/ 	.short	0x001c
        /*0024*/ 	.byte	0x00, 0xf0, 0x11, 0x00


	//----- nvinfo : EIATTR_KPARAM_INFO
	.align		4
.L_237:
        /*0028*/ 	.byte	0x04, 0x17
        /*002a*/ 	.short	(.L_239 - .L_238)
.L_238:
        /*002c*/ 	.word	0x00000000
        /*0030*/ 	.short	0x0003
        /*0032*/ 	.short	0x0018
        /*0034*/ 	.byte	0x00, 0xf0, 0x11, 0x00


	//----- nvinfo : EIATTR_KPARAM_INFO
	.align		4
.L_239:
        /*0038*/ 	.byte	0x04, 0x17
        /*003a*/ 	.short	(.L_241 - .L_240)
.L_240:
        /*003c*/ 	.word	0x00000000
        /*0040*/ 	.short	0x0002
        /*0042*/ 	.short	0x0010
        /*0044*/ 	.byte	0x00, 0xf5, 0x21, 0x00


	//----- nvinfo : EIATTR_KPARAM_INFO
	.align		4
.L_241:
        /*0048*/ 	.byte	0x04, 0x17
        /*004a*/ 	.short	(.L_243 - .L_242)
.L_242:
        /*004c*/ 	.word	0x00000000
        /*0050*/ 	.short	0x0001
        /*0052*/ 	.short	0x0008
        /*0054*/ 	.byte	0x00, 0xf0, 0x11, 0x00


	//----- nvinfo : EIATTR_KPARAM_INFO
	.align		4
.L_243:
        /*0058*/ 	.byte	0x04, 0x17
        /*005a*/ 	.short	(.L_245 - .L_244)
.L_244:
        /*005c*/ 	.word	0x00000000
        /*0060*/ 	.short	0x0000
        /*0062*/ 	.short	0x0000
        /*0064*/ 	.byte	0x00, 0xf5, 0x21, 0x00


	//----- nvinfo : EIATTR_SPARSE_MMA_MASK
	.align		4
.L_245:
        /*0068*/ 	.byte	0x03, 0x50
        /*006a*/ 	.short	0x0000


	//----- nvinfo : EIATTR_MAXREG_COUNT
	.align		4
        /*006c*/ 	.byte	0x03, 0x1b
        /*006e*/ 	.short	0x00ff


	//----- nvinfo : EIATTR_MERCURY_ISA_VERSION
	.align		4
        /*0070*/ 	.byte	0x03, 0x5f
        /*0072*/ 	.short	0x0101


	//----- nvinfo : EIATTR_VRC_CTA_INIT_COUNT
	.align		4
        /*0074*/ 	.byte	0x02, 0x4a
	.zero		1
	.zero		1


	//----- nvinfo : EIATTR_EXIT_INSTR_OFFSETS
	.align		4
        /*0078*/ 	.byte	0x04, 0x1c
        /*007a*/ 	.short	(.L_247 - .L_246)


	//   ....[0]....
.L_246:
        /*007c*/ 	.word	0x000000d0


	//   ....[1]....
        /*0080*/ 	.word	0x00000310


	//----- nvinfo : EIATTR_CBANK_PARAM_SIZE
	.align		4
.L_247:
        /*0084*/ 	.byte	0x03, 0x19
        /*0086*/ 	.short	0x0024


	//----- nvinfo : EIATTR_PARAM_CBANK
	.align		4
        /*0088*/ 	.byte	0x04, 0x0a
        /*008a*/ 	.short	(.L_249 - .L_248)
	.align		4
.L_248:
        /*008c*/ 	.word	index@(.nv.constant0._Z21nppiCopy_PxCxR_kernelIhLi4EEvPKPT_iS1_iii)
        /*0090*/ 	.short	0x0380
        /*0092*/ 	.short	0x0024


	//----- nvinfo : EIATTR_SW_WAR
	.align		4
.L_249:
        /*0094*/ 	.byte	0x04, 0x36
        /*0096*/ 	.short	(.L_251 - .L_250)
.L_250:
        /*0098*/ 	.word	0x00000008
.L_251:


//--------------------- .nv.info._Z31nppiCopy_PxCxR_kernel_optimizedIiLi3EEvPKT_S2_S2_iPS0_iii --------------------------
	.section	.nv.info._Z31nppiCopy_PxCxR_kernel_optimizedIiLi3EEvPKT_S2_S2_iPS0_iii,"",@"SHT_CUDA_INFO"
	.sectionflags	@""
	.align	4


	//----- nvinfo : EIATTR_CUDA_API_VERSION
	.align		4
        /*0000*/ 	.byte	0x04, 0x37
        /*0002*/ 	.short	(.L_253 - .L_252)
.L_252:
        /*0004*/ 	.word	0x00000082


	//----- nvinfo : EIATTR_KPARAM_INFO
	.align		4
.L_253:
        /*0008*/ 	.byte	0x04, 0x17
        /*000a*/ 	.short	(.L_255 - .L_254)
.L_254:
        /*000c*/ 	.word	0x00000000
        /*0010*/ 	.short	0x0007
        /*0012*/ 	.short	0x0030
        /*0014*/ 	.byte	0x00, 0xf0, 0x11, 0x00


	//----- nvinfo : EIATTR_KPARAM_INFO
	.align		4
.L_255:
        /*0018*/ 	.byte	0x04, 0x17
        /*001a*/ 	.short	(.L_257 - .L_256)
.L_256:
        /*001c*/ 	.word	0x00000000
        /*0020*/ 	.short	0x0006
        /*0022*/ 	.short	0x002c
        /*0024*/ 	.byte	0x00, 0xf0, 0x11, 0x00


	//----- nvinfo : EIATTR_KPARAM_INFO
	.align		4
.L_257:
        /*0028*/ 	.byte	0x04, 0x17
        /*002a*/ 	.short	(.L_259 - .L_258)
.L_258:
        /*002c*/ 	.word	0x00000000
        /*0030*/ 	.short	0x0005
        /*0032*/ 	.short	0x0028
        /*0034*/ 	.byte	0x00, 0xf0, 0x11, 0x00


	//----- nvinfo : EIATTR_KPARAM_INFO
	.align		4
.L_259:
        /*0038*/ 	.byte	0x04, 0x17
        /*003a*/ 	.short	(.L_261 - .L_260)
.L_260:
        /*003c*/ 	.word	0x00000000
        /*0040*/ 	.short	0x0004
        /*0042*/ 	.short	0x0020
        /*0044*/ 	.byte	0x00, 0xf5, 0x21, 0x00


	//----- nvinfo : EIATTR_KPARAM_INFO
	.align		4
.L_261:
        /*0048*/ 	.byte	0x04, 0x17
        /*004a*/ 	.short	(.L_263 - .L_262)
.L_262:
        /*004c*/ 	.word	0x00000000
        /*0050*/ 	.short	0x0003
        /*0052*/ 	.short	0x0018
        /*0054*/ 	.byte	0x00, 0xf0, 0x11, 0x00


	//----- nvinfo : EIATTR_KPARAM_INFO
	.align		4
.L_263:
        /*0058*/ 	.byte	0x04, 0x17
        /*005a*/ 	.short	(.L_265 - .L_264)
.L_264:
        /*005c*/ 	.word	0x00000000
        /*0060*/ 	.short	0x0002
        /*0062*/ 	.short	0x0010
        /*0064*/ 	.byte	0x00, 0xf5, 0x21, 0x00


	//----- nvinfo : EIATTR_KPARAM_INFO
	.align		4
.L_265:
        /*0068*/ 	.byte	0x04, 0x17
        /*006a*/ 	.short	(.L_267 - .L_266)
.L_266:
        /*006c*/ 	.word	0x00000000
        /*0070*/ 	.short	0x0001
        /*0072*/ 	.short	0x0008
        /*0074*/ 	.byte	0x00, 0xf5, 0x21, 0x00


	//----- nvinfo : EIATTR_KPARAM_INFO
	.align		4
.L_267:
        /*0078*/ 	.byte	0x04, 0x17
        /*007a*/ 	.short	(.L_269 - .L_268)
.L_268:
        /*007c*/ 	.word	0x00000000
        /*0080*/ 	.short	0x0000
        /*0082*/ 	.short	0x0000
        /*0084*/ 	.byte	0x00, 0xf5, 0x21, 0x00


	//----- nvinfo : EIATTR_SPARSE_MMA_MASK
	.align		4
.L_269:
        /*0088*/ 	.byte	0x03, 0x50
        /*008a*/ 	.short	0x0000


	//----- nvinfo : EIATTR_MAXREG_COUNT
	.align		4
        /*008c*/ 	.byte	0x03, 0x1b
        /*008e*/ 	.short	0x00ff


	//----- nvinfo : EIATTR_MERCURY_ISA_VERSION
	.align		4
        /*0090*/ 	.byte	0x03, 0x5f
        /*0092*/ 	.short	0x0101


	//----- nvinfo : EIATTR_VRC_CTA_INIT_COUNT
	.align		4
        /*0094*/ 	.byte	0x02, 0x4a
	.zero		1
	.zero		1


	//----- nvinfo : EIATTR_EXIT_INSTR_OFFSETS
	.align		4
        /*0098*/ 	.byte	0x04, 0x1c
        /*009a*/ 	.short	(.L_271 - .L_270)


	//   ....[0]....
.L_270:
        /*009c*/ 	.word	0x000000b0


	//   ....[1]....
        /*00a0*/ 	.word	0x00000210


	//   ....[2]....
        /*00a4*/ 	.word	0x00000350


	//   ....[3]....
        /*00a8*/ 	.word	0x00000530


	//----- nvinfo : EIATTR_CRS_STACK_SIZE
	.align		4
.L_271:
        /*00ac*/ 	.byte	0x04, 0x1e
        /*00ae*/ 	.short	(.L_273 - .L_272)
.L_272:
        /*00b0*/ 	.word	0x00000000


	//----- nvinfo : EIATTR_CBANK_PARAM_SIZE
	.align		4
.L_273:
        /*00b4*/ 	.byte	0x03, 0x19
        /*00b6*/ 	.short	0x0034


	//----- nvinfo : EIATTR_PARAM_CBANK
	.align		4
        /*00b8*/ 	.byte	0x04, 0x0a
        /*00ba*/ 	.short	(.L_275 - .L_274)
	.align		4
.L_274:
        /*00bc*/ 	.word	index@(.nv.constant0._Z31nppiCopy_PxCxR_kernel_optimizedIiLi3EEvPKT_S2_S2_iPS0_iii)
        /*00c0*/ 	.short	0x0380
        /*00c2*/ 	.short	0x0034


	//----- nvinfo : EIATTR_SW_WAR
	.align		4
.L_275:
        /*00c4*/ 	.byte	0x04, 0x36
        /*00c6*/ 	.short	(.L_277 - .L_276)
.L_276:
        /*00c8*/ 	.word	0x00000008
.L_277:


//--------------------- .nv.info._Z31nppiCopy_PxCxR_kernel_optimizedIsLi3EEvPKT_S2_S2_iPS0_iii --------------------------
	.section	.nv.info._Z31nppiCopy_PxCxR_kernel_optimizedIsLi3EEvPKT_S2_S2_iPS0_iii,"",@"SHT_CUDA_INFO"
	.sectionflags	@""
	.align	4


	//----- nvinfo : EIATTR_CUDA_API_VERSION
	.align		4
        /*0000*/ 	.byte	0x04, 0x37
        /*0002*/ 	.short	(.L_279 - .L_278)
.L_278:
        /*0004*/ 	.word	0x00000082


	//----- nvinfo : EIATTR_KPARAM_INFO
	.align		4
.L_279:
        /*0008*/ 	.byte	0x04, 0x17
        /*000a*/ 	.short	(.L_281 - .L_280)
.L_280:
        /*000c*/ 	.word	0x00000000
        /*0010*/ 	.short	0x0007
        /*0012*/ 	.short	0x0030
        /*0014*/ 	.byte	0x00, 0xf0, 0x11, 0x00


	//----- nvinfo : EIATTR_KPARAM_INFO
	.align		4
.L_281:
        /*0018*/ 	.byte	0x04, 0x17
        /*001a*/ 	.short	(.L_283 - .L_282)
.L_282:
        /*001c*/ 	.word	0x00000000
        /*0020*/ 	.short	0x0006
        /*0022*/ 	.short	0x002c
        /*0024*/ 	.byte	0x00, 0xf0, 0x11, 0x00


	//----- nvinfo : EIATTR_KPARAM_INFO
	.align		4
.L_283:
        /*0028*/ 	.byte	0x04, 0x17
        /*002a*/ 	.short	(.L_285 - .L_284)
.L_284:
        /*002c*/ 	.word	0x00000000
        /*0030*/ 	.short	0x0005
        /*0032*/ 	.short	0x0028
        /*0034*/ 	.byte	0x00, 0xf0, 0x11, 0x00


	//----- nvinfo : EIATTR_KPARAM_INFO
	.align		4
.L_285:
        /*0038*/ 	.byte	0x04, 0x17
        /*003a*/ 	.short	(.L_287 - .L_286)
.L_286:
        /*003c*/ 	.word	0x00000000
        /*0040*/ 	.short	0x0004
        /*0042*/ 	.short	0x0020
        /*0044*/ 	.byte	0x00, 0xf5, 0x21, 0x00


	//----- nvinfo : EIATTR_KPARAM_INFO
	.align		4
.L_287:
        /*0048*/ 	.byte	0x04, 0x17
        /*004a*/ 	.short	(.L_289 - .L_288)
.L_288:
        /*004c*/ 	.word	0x00000000
        /*0050*/ 	.short	0x0003
        /*0052*/ 	.short	0x0018
        /*0054*/ 	.byte	0x00, 0xf0, 0x11, 0x00


	//----- nvinfo : EIATTR_KPARAM_INFO
	.align		4
.L_289:
        /*0058*/ 	.byte	0x04, 0x17
        /*005a*/ 	.short	(.L_291 - .L_290)
.L_290:
        /*005c*/ 	.word	0x00000000
        /*0060*/ 	.short	0x0002
        /*0062*/ 	.short	0x0010
        /*0064*/ 	.byte	0x00, 0xf5, 0x21, 0x00


	//----- nvinfo : EIATTR_KPARAM_INFO
	.align		4
.L_291:
        /*0068*/ 	.byte	0x04, 0x17
        /*006a*/ 	.short	(.L_293 - .L_292)
.L_292:
        /*006c*/ 	.word	0x00000000
        /*0070*/ 	.short	0x0001
        /*0072*/ 	.short	0x0008
        /*0074*/ 	.byte	0x00, 0xf5, 0x21, 0x00


	//----- nvinfo : EIATTR_KPARAM_INFO
	.align		4
.L_293:
        /*0078*/ 	.byte	0x04, 0x17
        /*007a*/ 	.short	(.L_295 - .L_294)
.L_294:
        /*007c*/ 	.word	0x00000000
        /*0080*/ 	.short	0x0000
        /*0082*/ 	.short	0x0000
        /*0084*/ 	.byte	0x00, 0xf5, 0x21, 0x00


	//----- nvinfo : EIATTR_SPARSE_MMA_MASK
	.align		4
.L_295:
        /*0088*/ 	.byte	0x03, 0x50
        /*008a*/ 	.short	0x0000


	//----- nvinfo : EIATTR_MAXREG_COUNT
	.align		4
        /*008c*/ 	.byte	0x03, 0x1b
        /*008e*/ 	.short	0x00ff


	//----- nvinfo : EIATTR_MERCURY_ISA_VERSION
	.align		4
        /*0090*/ 	.byte	0x03, 0x5f
        /*0092*/ 	.short	0x0101


	//----- nvinfo : EIATTR_VRC_CTA_INIT_COUNT
	.align		4
        /*0094*/ 	.byte	0x02, 0x4a
	.zero		1
	.zero		1


	//----- nvinfo : EIATTR_EXIT_INSTR_OFFSETS
	.align		4
        /*0098*/ 	.byte	0x04, 0x1c
        /*009a*/ 	.short	(.L_297 - .L_296)


	//   ....[0]....
.L_296:
        /*009c*/ 	.word	0x000000b0


	//   ....[1]....
        /*00a0*/ 	.word	0x00000210


	//   ....[2]....
        /*00a4*/ 	.word	0x00000350


	//   ....[3]....
        /*00a8*/ 	.word	0x00000530


	//----- nvinfo : EIATTR_CRS_STACK_SIZE
	.align		4
.L_297:
        /*00ac*/ 	.byte	0x04, 0x1e
        /*00ae*/ 	.short	(.L_299 - .L_298)
.L_298:
        /*00b0*/ 	.word	0x00000000


	//----- nvinfo : EIATTR_CBANK_PARAM_SIZE
	.align		4
.L_299:
        /*00b4*/ 	.byte	0x03, 0x19
        /*00b6*/ 	.short	0x0034


	//----- nvinfo : EIATTR_PARAM_CBANK
	.align		4
        /*00b8*/ 	.byte	0x04, 0x0a
        /*00ba*/ 	.short	(.L_301 - .L_300)
	.align		4
.L_300:
        /*00bc*/ 	.word	index@(.nv.constant0._Z31nppiCopy_PxCxR_kernel_optimizedIsLi3EEvPKT_S2_S2_iPS0_iii)
        /*00c0*/ 	.short	0x0380
        /*00c2*/ 	.short	0x0034


	//----- nvinfo : EIATTR_SW_WAR
	.align		4
.L_301:
        /*00c4*/ 	.byte	0x04, 0x36
        /*00c6*/ 	.short	(.L_303 - .L_302)
.L_302:
        /*00c8*/ 	.word	0x00000008
.L_303:


//--------------------- .nv.info._Z31nppiCopy_PxCxR_kernel_optimizedItLi3EEvPKT_S2_S2_iPS0_iii --------------------------
	.section	.nv.info._Z31nppiCopy_PxCxR_kernel_optimizedItLi3EEvPKT_S2_S2_iPS0_iii,"",@"SHT_CUDA_INFO"
	.sectionflags	@""
	.align	4


	//----- nvinfo : EIATTR_CUDA_API_VERSION
	.align		4
        /*0000*/ 	.byte	0x04, 0x37
        /*0002*/ 	.short	(.L_305 - .L_304)
.L_304:
        /*0004*/ 	.word	0x00000082


	//----- nvinfo : EIATTR_KPARAM_INFO
	.align		4
.L_305:
        /*0008*/ 	.byte	0x04, 0x17
        /*000a*/ 	.short	(.L_307 - .L_306)
.L_306:
        /*000c*/ 	.word	0x00000000
        /*0010*/ 	.short	0x0007
        /*0012*/ 	.short	0x0030
        /*0014*/ 	.byte	0x00, 0xf0, 0x11, 0x00


	//----- nvinfo : EIATTR_KPARAM_INFO
	.align		4
.L_307:
        /*0018*/ 	.byte	0x04, 0x17
        /*001a*/ 	.short	(.L_309 - .L_308)
.L_308:
        /*001c*/ 	.word	0x00000000
        /*0020*/ 	.short	0x0006
        /*0022*/ 	.short	0x002c
        /*0024*/ 	.byte	0x00, 0xf0, 0x11, 0x00


	//----- nvinfo : EIATTR_KPARAM_INFO
	.align		4
.L_309:
        /*0028*/ 	.byte	0x04, 0x17
        /*002a*/ 	.short	(.L_311 - .L_310)
.L_310:
        /*002c*/ 	.word	0x00000000
        /*0030*/ 	.short	0x0005
        /*0032*/ 	.short	0x0028
        /*0034*/ 	.byte	0x00, 0xf0, 0x11, 0x00


	//----- nvinfo : EIATTR_KPARAM_INFO
	.align		4
.L_311:
        /*0038*/ 	.byte	0x04, 0x17
        /*003a*/ 	.short	(.L_313 - .L_312)
.L_312:
        /*003c*/ 	.word	0x00000000
        /*0040*/ 	.short	0x0004
        /*0042*/ 	.short	0x0020
        /*0044*/ 	.byte	0x00, 0xf5, 0x21, 0x00


	//----- nvinfo : EIATTR_KPARAM_INFO
	.align		4
.L_313:
        /*0048*/ 	.byte	0x04, 0x17
        /*004a*/ 	.short	(.L_315 - .L_314)
.L_314:
        /*004c*/ 	.word	0x00000000
        /*0050*/ 	.short	0x0003
        /*0052*/ 	.short	0x0018
        /*0054*/ 	.byte	0x00, 0xf0, 0x11, 0x00


	//----- nvinfo : EIATTR_KPARAM_INFO
	.align		4
.L_315:
        /*0058*/ 	.byte	0x04, 0x17
        /*005a*/ 	.short	(.L_317 - .L_316)
.L_316:
        /*005c*/ 	.word	0x00000000
        /*0060*/ 	.short	0x0002
        /*0062*/ 	.short	0x0010
        /*0064*/ 	.byte	0x00, 0xf5, 0x21, 0x00


	//----- nvinfo : EIATTR_KPARAM_INFO
	.align		4
.L_317:
        /*0068*/ 	.byte	0x04, 0x17
        /*006a*/ 	.short	(.L_319 - .L_318)
.L_318:
        /*006c*/ 	.word	0x00000000
        /*0070*/ 	.short	0x0001
        /*0072*/ 	.short	0x0008
        /*0074*/ 	.byte	0x00, 0xf5, 0x21, 0x00


	//----- nvinfo : EIATTR_KPARAM_INFO
	.align		4
.L_319:
        /*0078*/ 	.byte	0x04, 0x17
        /*007a*/ 	.short	(.L_321 - .L_320)
.L_320:
        /*007c*/ 	.word	0x00000000
        /*0080*/ 	.short	0x0000
        /*0082*/ 	.short	0x0000
        /*0084*/ 	.byte	0x00, 0xf5, 0x21, 0x00


	//----- nvinfo : EIATTR_SPARSE_MMA_MASK
	.align		4
.L_321:
        /*0088*/ 	.byte	0x03, 0x50
        /*008a*/ 	.short	0x0000


	//----- nvinfo : EIATTR_MAXREG_COUNT
	.align		4
        /*008c*/ 	.byte	0x03, 0x1b
        /*008e*/ 	.short	0x00ff


	//----- nvinfo : EIATTR_MERCURY_ISA_VERSION
	.align		4
        /*0090*/ 	.byte	0x03, 0x5f
        /*0092*/ 	.short	0x0101


	//----- nvinfo : EIATTR_VRC_CTA_INIT_COUNT
	.align		4
        /*0094*/ 	.byte	0x02, 0x4a
	.zero		1
	.zero		1


	//----- nvinfo : EIATTR_EXIT_INSTR_OFFSETS
	.align		4
        /*0098*/ 	.byte	0x04, 0x1c
        /*009a*/ 	.short	(.L_323 - .L_322)


	//   ....[0]....
.L_322:
        /*009c*/ 	.word	0x000000b0


	//   ....[1]....
        /*00a0*/ 	.word	0x00000210


	//   ....[2]....
        /*00a4*/ 	.word	0x00000350


	//   ....[3]....
        /*00a8*/ 	.word	0x00000530


	//----- nvinfo : EIATTR_CRS_STACK_SIZE
	.align		4
.L_323:
        /*00ac*/ 	.byte	0x04, 0x1e
        /*00ae*/ 	.short	(.L_325 - .L_324)
.L_324:
        /*00b0*/ 	.word	0x00000000


	//----- nvinfo : EIATTR_CBANK_PARAM_SIZE
	.align		4
.L_325:
        /*00b4*/ 	.byte	0x03, 0x19
        /*00b6*/ 	.short	0x0034


	//----- nvinfo : EIATTR_PARAM_CBANK
	.align		4
        /*00b8*/ 	.byte	0x04, 0x0a
        /*00ba*/ 	.short	(.L_327 - .L_326)
	.align		4
.L_326:
        /*00bc*/ 	.word	index@(.nv.constant0._Z31nppiCopy_PxCxR_kernel_optimizedItLi3EEvPKT_S2_S2_iPS0_iii)
        /*00c0*/ 	.short	0x0380
        /*00c2*/ 	.short	0x0034


	//----- nvinfo : EIATTR_SW_WAR
	.align		4
.L_327:
        /*00c4*/ 	.byte	0x04, 0x36
        /*00c6*/ 	.short	(.L_329 - .L_328)
.L_328:
        /*00c8*/ 	.word	0x00000008
.L_329:


//--------------------- .nv.info._Z31nppiCopy_PxCxR_kernel_optimizedIhLi3EEvPKT_S2_S2_iPS0_iii --------------------------
	.section	.nv.info._Z31nppiCopy_PxCxR_kernel_optimizedIhLi3EEvPKT_S2_S2_iPS0_iii,"",@"SHT_CUDA_INFO"
	.sectionflags	@""
	.align	4


	//----- nvinfo : EIATTR_CUDA_API_VERSION
	.align		4
        /*0000*/ 	.byte	0x04, 0x37
        /*0002*/ 	.short	(.L_331 - .L_330)
.L_330:
        /*0004*/ 	.word	0x00000082


	//----- nvinfo : EIATTR_KPARAM_INFO
	.align		4
.L_331:
        /*0008*/ 	.byte	0x04, 0x17
        /*000a*/ 	.short	(.L_333 - .L_332)
.L_332:
        /*000c*/ 	.word	0x00000000
        /*0010*/ 	.short	0x0007
        /*0012*/ 	.short	0x0030
        /*0014*/ 	.byte	0x00, 0xf0, 0x11, 0x00


	//----- nvinfo : EIATTR_KPARAM_INFO
	.align		4
.L_333:
        /*0018*/ 	.byte	0x04, 0x17
        /*001a*/ 	.short	(.L_335 - .L_334)
.L_334:
        /*001c*/ 	.word	0x00000000
        /*0020*/ 	.short	0x0006
        /*0022*/ 	.short	0x002c
        /*0024*/ 	.byte	0x00, 0xf0, 0x11, 0x00


	//----- nvinfo : EIATTR_KPARAM_INFO
	.align		4
.L_335:
        /*0028*/ 	.byte	0x04, 0x17
        /*002a*/ 	.short	(.L_337 - .L_336)
.L_336:
        /*002c*/ 	.word	0x00000000
        /*0030*/ 	.short	0x0005
        /*0032*/ 	.short	0x0028
        /*0034*/ 	.byte	0x00, 0xf0, 0x11, 0x00


	//----- nvinfo : EIATTR_KPARAM_INFO
	.align		4
.L_337:
        /*0038*/ 	.byte	0x04, 0x17
        /*003a*/ 	.short	(.L_339 - .L_338)
.L_338:
        /*003c*/ 	.word	0x00000000
        /*0040*/ 	.short	0x0004
        /*0042*/ 	.short	0x0020
        /*0044*/ 	.byte	0x00, 0xf5, 0x21, 0x00


	//----- nvinfo : EIATTR_KPARAM_INFO
	.align		4
.L_339:
        /*0048*/ 	.byte	0x04, 0x17
        /*004a*/ 	.short	(.L_341 - .L_340)
.L_340:
        /*004c*/ 	.word	0x00000000
        /*0050*/ 	.short	0x0003
        /*0052*/ 	.short	0x0018
        /*0054*/ 	.byte	0x00, 0xf0, 0x11, 0x00


	//----- nvinfo : EIATTR_KPARAM_INFO
	.align		4
.L_341:
        /*0058*/ 	.byte	0x04, 0x17
        /*005a*/ 	.short	(.L_343 - .L_342)
.L_342:
        /*005c*/ 	.word	0x00000000
        /*0060*/ 	.short	0x0002
        /*0062*/ 	.short	0x0010
        /*0064*/ 	.byte	0x00, 0xf5, 0x21, 0x00


	//----- nvinfo : EIATTR_KPARAM_INFO
	.align		4
.L_343:
        /*0068*/ 	.byte	0x04, 0x17
        /*006a*/ 	.short	(.L_345 - .L_344)
.L_344:
        /*006c*/ 	.word	0x00000000
        /*0070*/ 	.short	0x0001
        /*0072*/ 	.short	0x0008
        /*0074*/ 	.byte	0x00, 0xf5, 0x21, 0x00


	//----- nvinfo : EIATTR_KPARAM_INFO
	.align		4
.L_345:
        /*0078*/ 	.byte	0x04, 0x17
        /*007a*/ 	.short	(.L_347 - .L_346)
.L_346:
        /*007c*/ 	.word	0x00000000
        /*0080*/ 	.short	0x0000
        /*0082*/ 	.short	0x0000
        /*0084*/ 	.byte	0x00, 0xf5, 0x21, 0x00


	//----- nvinfo : EIATTR_SPARSE_MMA_MASK
	.align		4
.L_347:
        /*0088*/ 	.byte	0x03, 0x50
        /*008a*/ 	.short	0x0000


	//----- nvinfo : EIATTR_MAXREG_COUNT
	.align		4
        /*008c*/ 	.byte	0x03, 0x1b
        /*008e*/ 	.short	0x00ff


	//----- nvinfo : EIATTR_MERCURY_ISA_VERSION
	.align		4
        /*0090*/ 	.byte	0x03, 0x5f
        /*0092*/ 	.short	0x0101


	//----- nvinfo : EIATTR_VRC_CTA_INIT_COUNT
	.align		4
        /*0094*/ 	.byte	0x02, 0x4a
	.zero		1
	.zero		1


	//----- nvinfo : EIATTR_EXIT_INSTR_OFFSETS
	.align		4
        /*0098*/ 	.byte	0x04, 0x1c
        /*009a*/ 	.short	(.L_349 - .L_348)


	//   ....[0]....
.L_348:
        /*009c*/ 	.word	0x000000b0


	//   ....[1]....
        /*00a0*/ 	.word	0x00000210


	//   ....[2]....
        /*00a4*/ 	.word	0x000003a0


	//   ....[3]....
        /*00a8*/ 	.word	0x000005d0


	//----- nvinfo : EIATTR_CRS_STACK_SIZE
	.align		4
.L_349:
        /*00ac*/ 	.byte	0x04, 0x1e
        /*00ae*/ 	.short	(.L_351 - .L_350)
.L_350:
        /*00b0*/ 	.word	0x00000000


	//----- nvinfo : EIATTR_CBANK_PARAM_SIZE
	.align		4
.L_351:
        /*00b4*/ 	.byte	0x03, 0x19
        /*00b6*/ 	.short	0x0034


	//----- nvinfo : EIATTR_PARAM_CBANK
	.align		4
        /*00b8*/ 	.byte	0x04, 0x0a
        /*00ba*/ 	.short	(.L_353 - .L_352)
	.align		4
.L_352:
        /*00bc*/ 	.word	index@(.nv.constant0._Z31nppiCopy_PxCxR_kernel_optimizedIhLi3EEvPKT_S2_S2_iPS0_iii)
        /*00c0*/ 	.short	0x0380
        /*00c2*/ 	.short	0x0034


	//----- nvinfo : EIATTR_SW_WAR
	.align		4
.L_353:
        /*00c4*/ 	.byte	0x04, 0x36
        /*00c6*/ 	.short	(.L_355 - .L_354)
.L_354:
        /*00c8*/ 	.word	0x00000008
.L_355:


//--------------------- .nv.info._Z21nppiCopy_CxPxR_kernelIfLi4EEvPKT_iPKPS0_iii --------------------------
	.section	.nv.info._Z21nppiCopy_CxPxR_kernelIfLi4EEvPKT_iPKPS0_iii,"",@"SHT_CUDA_INFO"
	.sectionflags	@""
	.align	4


	//----- nvinfo : EIATTR_CUDA_API_VERSION
	.align		4
        /*0000*/ 	.byte	0x04, 0x37
        /*0002*/ 	.short	(.L_357 - .L_356)
.L_356:
        /*0004*/ 	.word	0x00000082


	//----- nvinfo : EIATTR_KPARAM_INFO
	.align		4
.L_357:
        /*0008*/ 	.byte	0x04, 0x17
        /*000a*/ 	.short	(.L_359 - .L_358)
.L_358:
        /*000c*/ 	.word	0x00000000
        /*0010*/ 	.short	0x0005
        /*0012*/ 	.short	0x0020
        /*0014*/ 	.byte	0x00, 0xf0, 0x11, 0x00


	//----- nvinfo : EIATTR_KPARAM_INFO
	.align		4
.L_359:
        /*0018*/ 	.byte	0x04, 0x17
        /*001a*/ 	.short	(.L_361 - .L_360)
.L_360:
        /*001c*/ 	.word	0x00000000
        /*0020*/ 	.short	0x0004
        /*0022*/ 	.short	0x001c
        /*0024*/ 	.byte	0x00, 0xf0, 0x11, 0x00


	//----- nvinfo : EIATTR_KPARAM_INFO
	.align		4
.L_361:
        /*0028*/ 	.byte	0x04, 0x17
        /*002a*/ 	.short	(.L_363 - .L_362)
.L_362:
        /*002c*/ 	.word	0x00000000
        /*0030*/ 	.short	0x0003
        /*0032*/ 	.short	0x0018
        /*0034*/ 	.byte	0x00, 0xf0, 0x11, 0x00


	//----- nvinfo : EIATTR_KPARAM_INFO
	.align		4
.L_363:
        /*0038*/ 	.byte	0x04, 0x17
        /*003a*/ 	.short	(.L_365 - .L_364)
.L_364:
        /*003c*/ 	.word	0x00000000
        /*0040*/ 	.short	0x0002
        /*0042*/ 	.short	0x0010
        /*0044*/ 	.byte	0x00, 0xf5, 0x21, 0x00


	//----- nvinfo : EIATTR_KPARAM_INFO
	.align		4
.L_365:
        /*0048*/ 	.byte	0x04, 0x17
        /*004a*/ 	.short	(.L_367 - .L_366)
.L_366:
        /*004c*/ 	.word	0x00000000
        /*0050*/ 	.short	0x0001
        /*0052*/ 	.short	0x0008
        /*0054*/ 	.byte	0x00, 0xf0, 0x11, 0x00


	//----- nvinfo : EIATTR_KPARAM_INFO
	.align		4
.L_367:
        /*0058*/ 	.byte	0x04, 0x17
        /*005a*/ 	.short	(.L_369 - .L_368)
.L_368:
        /*005c*/ 	.word	0x00000000
        /*0060*/ 	.short	0x0000
        /*0062*/ 	.short	0x0000
        /*0064*/ 	.byte	0x00, 0xf5, 0x21, 0x00


	//----- nvinfo : EIATTR_SPARSE_MMA_MASK
	.align		4
.L_369:
        /*0068*/ 	.byte	0x03, 0x50
        /*006a*/ 	.short	0x0000


	//----- nvinfo : EIATTR_MAXREG_COUNT
	.align		4
        /*006c*/ 	.byte	0x03, 0x1b
        /*006e*/ 	.short	0x00ff


	//----- nvinfo : EIATTR_MERCURY_ISA_VERSION
	.align		4
        /*0070*/ 	.byte	0x03, 0x5f
        /*0072*/ 	.short	0x0101


	//----- nvinfo : EIATTR_VRC_CTA_INIT_COUNT
	.align		4
        /*0074*/ 	.byte	0x02, 0x4a
	.zero		1
	.zero		1


	//----- nvinfo : EIATTR_EXIT_INSTR_OFFSETS
	.align		4
        /*0078*/ 	.byte	0x04, 0x1c
        /*007a*/ 	.short	(.L_371 - .L_370)


	//   ....[0]....
.L_370:
        /*007c*/ 	.word	0x000000d0


	//   ....[1]....
        /*0080*/ 	.word	0x00000320


	//----- nvinfo : EIATTR_CBANK_PARAM_SIZE
	.align		4
.L_371:
        /*0084*/ 	.byte	0x03, 0x19
        /*0086*/ 	.short	0x0024


	//----- nvinfo : EIATTR_PARAM_CBANK
	.align		4
        /*0088*/ 	.byte	0x04, 0x0a
        /*008a*/ 	.short	(.L_373 - .L_372)
	.align		4
.L_372:
        /*008c*/ 	.word	index@(.nv.constant0._Z21nppiCopy_CxPxR_kernelIfLi4EEvPKT_iPKPS0_iii)
        /*0090*/ 	.short	0x0380
        /*0092*/ 	.short	0x0024


	//----- nvinfo : EIATTR_SW_WAR
	.align		4
.L_373:
        /*0094*/ 	.byte	0x04, 0x36
        /*0096*/ 	.short	(.L_375 - .L_374)
.L_374:
        /*0098*/ 	.word	0x00000008
.L_375:


//--------------------- .nv.info._Z21nppiCopy_CxPxR_kernelItLi4EEvPKT_iPKPS0_iii --------------------------
	.section	.nv.info._Z21nppiCopy_CxPxR_kernelItLi4EEvPKT_iPKPS0_iii,"",@"SHT_CUDA_INFO"
	.sectionflags	@""
	.align	4


	//----- nvinfo : EIATTR_CUDA_API_VERSION
	.align		4
        /*0000*/ 	.byte	0x04, 0x37
        /*0002*/ 	.short	(.L_377 - .L_376)
.L_376:
        /*0004*/ 	.word	0x00000082


	//----- nvinfo : EIATTR_KPARAM_INFO
	.align		4
.L_377:
        /*0008*/ 	.byte	0x04, 0x17
        /*000a*/ 	.short	(.L_379 - .L_378)
.L_378:
        /*000c*/ 	.word	0x00000000
        /*0010*/ 	.short	0x0005
        /*0012*/ 	.short	0x0020
        /*0014*/ 	.byte	0x00, 0xf0, 0x11, 0x00


	//----- nvinfo : EIATTR_KPARAM_INFO
	.align		4
.L_379:
        /*0018*/ 	.byte	0x04, 0x17
        /*001a*/ 	.short	(.L_381 - .L_380)
.L_380:
        /*001c*/ 	.word	0x00000000
        /*0020*/ 	.short	0x0004
        /*0022*/ 	.short	0x001c
        /*0024*/ 	.byte	0x00, 0xf0, 0x11, 0x00


	//----- nvinfo : EIATTR_KPARAM_INFO
	.align		4
.L_381:
        /*0028*/ 	.byte	0x04, 0x17
        /*002a*/ 	.short	(.L_383 - .L_382)
.L_382:
        /*002c*/ 	.word	0x00000000
        /*0030*/ 	.short	0x0003
        /*0032*/ 	.short	0x0018
        /*0034*/ 	.byte	0x00, 0xf0, 0x11, 0x00


	//----- nvinfo : EIATTR_KPARAM_INFO
	.align		4
.L_383:
        /*0038*/ 	.byte	0x04, 0x17
        /*003a*/ 	.short	(.L_385 - .L_384)
.L_384:
        /*003c*/ 	.word	0x00000000
        /*0040*/ 	.short	0x0002
        /*0042*/ 	.short	0x0010
        /*0044*/ 	.byte	0x00, 0xf5, 0x21, 0x00


	//----- nvinfo : EIATTR_KPARAM_INFO
	.align		4
.L_385:
        /*0048*/ 	.byte	0x04, 0x17
        /*004a*/ 	.short	(.L_387 - .L_386)
.L_386:
        /*004c*/ 	.word	0x00000000
        /*0050*/ 	.short	0x0001
        /*0052*/ 	.short	0x0008
        /*0054*/ 	.byte	0x00, 0xf0, 0x11, 0x00


	//----- nvinfo : EIATTR_KPARAM_INFO
	.align		4
.L_387:
        /*0058*/ 	.byte	0x04, 0x17
        /*005a*/ 	.short	(.L_389 - .L_388)
.L_388:
        /*005c*/ 	.word	0x00000000
        /*0060*/ 	.short	0x0000
        /*0062*/ 	.short	0x0000
        /*0064*/ 	.byte	0x00, 0xf5, 0x21, 0x00


	//----- nvinfo : EIATTR_SPARSE_MMA_MASK
	.align		4
.L_389:
        /*0068*/ 	.byte	0x03, 0x50
        /*006a*/ 	.short	0x0000


	//----- nvinfo : EIATTR_MAXREG_COUNT
	.align		4
        /*006c*/ 	.byte	0x03, 0x1b
        /*006e*/ 	.short	0x00ff


	//----- nvinfo : EIATTR_MERCURY_ISA_VERSION
	.align		4
        /*0070*/ 	.byte	0x03, 0x5f
        /*0072*/ 	.short	0x0101


	//----- nvinfo : EIATTR_VRC_CTA_INIT_COUNT
	.align		4
        /*0074*/ 	.byte	0x02, 0x4a
	.zero		1
	.zero		1


	//----- nvinfo : EIATTR_EXIT_INSTR_OFFSETS
	.align		4
        /*0078*/ 	.byte	0x04, 0x1c
        /*007a*/ 	.short	(.L_391 - .L_390)


	//   ....[0]....
.L_390:
        /*007c*/ 	.word	0x000000d0


	//   ....[1]....
        /*0080*/ 	.word	0x00000320


	//----- nvinfo : EIATTR_CBANK_PARAM_SIZE
	.align		4
.L_391:
        /*0084*/ 	.byte	0x03, 0x19
        /*0086*/ 	.short	0x0024


	//----- nvinfo : EIATTR_PARAM_CBANK
	.align		4
        /*0088*/ 	.byte	0x04, 0x0a
        /*008a*/ 	.short	(.L_393 - .L_392)
	.align		4
.L_392:
        /*008c*/ 	.word	index@(.nv.constant0._Z21nppiCopy_CxPxR_kernelItLi4EEvPKT_iPKPS0_iii)
        /*0090*/ 	.short	0x0380
        /*0092*/ 	.short	0x0024


	//----- nvinfo : EIATTR_SW_WAR
	.align		4
.L_393:
        /*0094*/ 	.byte	0x04, 0x36
        /*0096*/ 	.short	(.L_395 - .L_394)
.L_394:
        /*0098*/ 	.word	0x00000008
.L_395:


//--------------------- .nv.info._Z21nppiCopy_CxPxR_kernelIhLi4EEvPKT_iPKPS0_iii --------------------------
	.section	.nv.info._Z21nppiCopy_CxPxR_kernelIhLi4EEvPKT_iPKPS0_iii,"",@"SHT_CUDA_INFO"
	.sectionflags	@""
	.align	4


	//----- nvinfo : EIATTR_CUDA_API_VERSION
	.align		4
        /*0000*/ 	.byte	0x04, 0x37
        /*0002*/ 	.short	(.L_397 - .L_396)
.L_396:
        /*0004*/ 	.word	0x00000082


	//----- nvinfo : EIATTR_KPARAM_INFO
	.align		4
.L_397:
        /*0008*/ 	.byte	0x04, 0x17
        /*000a*/ 	.short	(.L_399 - .L_398)
.L_398:
        /*000c*/ 	.word	0x00000000
        /*0010*/ 	.short	0x0005
        /*0012*/ 	.short	0x0020
        /*0014*/ 	.byte	0x00, 0xf0, 0x11, 0x00


	//----- nvinfo : EIATTR_KPARAM_INFO
	.align		4
.L_399:
        /*0018*/ 	.byte	0x04, 0x17
        /*001a*/ 	.short	(.L_401 - .L_400)
.L_400:
        /*001c*/ 	.word	0x00000000
        /*0020*/ 	.short	0x0004
        /*0022*/ 	.short	0x001c
        /*0024*/ 	.byte	0x00, 0xf0, 0x11, 0x00


	//----- nvinfo : EIATTR_KPARAM_INFO
	.align		4
.L_401:
        /*0028*/ 	.byte	0x04, 0x17
        /*002a*/ 	.short	(.L_403 - .L_402)
.L_402:
        /*002c*/ 	.word	0x00000000
        /*0030*/ 	.short	0x0003
        /*0032*/ 	.short	0x0018
        /*0034*/ 	.byte	0x00, 0xf0, 0x11, 0x00


	//----- nvinfo : EIATTR_KPARAM_INFO
	.align		4
.L_403:
        /*0038*/ 	.byte	0x04, 0x17
        /*003a*/ 	.short	(.L_405 - .L_404)
.L_404:
        /*003c*/ 	.word	0x00000000
        /*0040*/ 	.short	0x0002
        /*0042*/ 	.short	0x0010
        /*0044*/ 	.byte	0x00, 0xf5, 0x21, 0x00


	//----- nvinfo : EIATTR_KPARAM_INFO
	.align		4
.L_405:
        /*0048*/ 	.byte	0x04, 0x17
        /*004a*/ 	.short	(.L_407 - .L_406)
.L_406:
        /*004c*/ 	.word	0x00000000
        /*0050*/ 	.short	0x0001
        /*0052*/ 	.short	0x0008
        /*0054*/ 	.byte	0x00, 0xf0, 0x11, 0x00


	//----- nvinfo : EIATTR_KPARAM_INFO
	.align		4
.L_407:
        /*0058*/ 	.byte	0x04, 0x17
        /*005a*/ 	.short	(.L_409 - .L_408)
.L_408:
        /*005c*/ 	.word	0x00000000
        /*0060*/ 	.short	0x0000
        /*0062*/ 	.short	0x0000
        /*0064*/ 	.byte	0x00, 0xf5, 0x21, 0x00


	//----- nvinfo : EIATTR_SPARSE_MMA_MASK
	.align		4
.L_409:
        /*0068*/ 	.byte	0x03, 0x50
        /*006a*/ 	.short	0x0000


	//----- nvinfo : EIATTR_MAXREG_COUNT
	.align		4
        /*006c*/ 	.byte	0x03, 0x1b
        /*006e*/ 	.short	0x00ff


	//----- nvinfo : EIATTR_MERCURY_ISA_VERSION
	.align		4
        /*0070*/ 	.byte	0x03, 0x5f
        /*0072*/ 	.short	0x0101


	//----- nvinfo : EIATTR_VRC_CTA_INIT_COUNT
	.align		4
        /*0074*/ 	.byte	0x02, 0x4a
	.zero		1
	.zero		1


	//----- nvinfo : EIATTR_EXIT_INSTR_OFFSETS
	.align		4
        /*0078*/ 	.byte	0x04, 0x1c
        /*007a*/ 	.short	(.L_411 - .L_410)


	//   ....[0]....
.L_410:
        /*007c*/ 	.word	0x000000d0


	//   ....[1]....
        /*0080*/ 	.word	0x00000310


	//----- nvinfo : EIATTR_CBANK_PARAM_SIZE
	.align		4
.L_411:
        /*0084*/ 	.byte	0x03, 0x19
        /*0086*/ 	.short	0x0024


	//----- nvinfo : EIATTR_PARAM_CBANK
	.align		4
        /*0088*/ 	.byte	0x04, 0x0a
        /*008a*/ 	.short	(.L_413 - .L_412)
	.align		4
.L_412:
        /*008c*/ 	.word	index@(.nv.constant0._Z21nppiCopy_CxPxR_kernelIhLi4EEvPKT_iPKPS0_iii)
        /*0090*/ 	.short	0x0380
        /*0092*/ 	.short	0x0024


	//----- nvinfo : EIATTR_SW_WAR
	.align		4
.L_413:
        /*0094*/ 	.byte	0x04, 0x36
        /*0096*/ 	.short	(.L_415 - .L_414)
.L_414:
        /*0098*/ 	.word	0x00000008
.L_415:


//--------------------- .nv.info._Z31nppiCopy_CxPxR_kernel_optimizedIiLi3EEvPKT_iPS0_S3_S3_iii --------------------------
	.section	.nv.info._Z31nppiCopy_CxPxR_kernel_optimizedIiLi3EEvPKT_iPS0_S3_S3_iii,"",@"SHT_CUDA_INFO"
	.sectionflags	@""
	.align	4


	//----- nvinfo : EIATTR_CUDA_API_VERSION
	.align		4
        /*0000*/ 	.byte	0x04, 0x37
        /*0002*/ 	.short	(.L_417 - .L_416)
.L_416:
        /*0004*/ 	.word	0x00000082


	//----- nvinfo : EIATTR_KPARAM_INFO
	.align		4
.L_417:
        /*0008*/ 	.byte	0x04, 0x17
        /*000a*/ 	.short	(.L_419 - .L_418)
.L_418:
        /*000c*/ 	.word	0x00000000
        /*0010*/ 	.short	0x0007
        /*0012*/ 	.short	0x0030
        /*0014*/ 	.byte	0x00, 0xf0, 0x11, 0x00


	//----- nvinfo : EIATTR_KPARAM_INFO
	.align		4
.L_419:
        /*0018*/ 	.byte	0x04, 0x17
        /*001a*/ 	.short	(.L_421 - .L_420)
.L_420:
        /*001c*/ 	.word	0x00000000
        /*0020*/ 	.short	0x0006
        /*0022*/ 	.short	0x002c
        /*0024*/ 	.byte	0x00, 0xf0, 0x11, 0x00


	//----- nvinfo : EIATTR_KPARAM_INFO
	.align		4
.L_421:
        /*0028*/ 	.byte	0x04, 0x17
        /*002a*/ 	.short	(.L_423 - .L_422)
.L_422:
        /*002c*/ 	.word	0x00000000
        /*0030*/ 	.short	0x0005
        /*0032*/ 	.short	0x0028
        /*0034*/ 	.byte	0x00, 0xf0, 0x11, 0x00


	//----- nvinfo : EIATTR_KPARAM_INFO
	.align		4
.L_423:
        /*0038*/ 	.byte	0x04, 0x17
        /*003a*/ 	.short	(.L_425 - .L_424)
.L_424:
        /*003c*/ 	.word	0x00000000
        /*0040*/ 	.short	0x0004
        /*0042*/ 	.short	0x0020
        /*0044*/ 	.byte	0x00, 0xf5, 0x21, 0x00


	//----- nvinfo : EIATTR_KPARAM_INFO
	.align		4
.L_425:
        /*0048*/ 	.byte	0x04, 0x17
        /*004a*/ 	.short	(.L_427 - .L_426)
.L_426:
        /*004c*/ 	.word	0x00000000
        /*0050*/ 	.short	0x0003
        /*0052*/ 	.short	0x0018
        /*0054*/ 	.byte	0x00, 0xf5, 0x21, 0x00


	//----- nvinfo : EIATTR_KPARAM_INFO
	.align		4
.L_427:
        /*0058*/ 	.byte	0x04, 0x17
        /*005a*/ 	.short	(.L_429 - .L_428)
.L_428:
        /*005c*/ 	.word	0x00000000
        /*0060*/ 	.short	0x0002
        /*0062*/ 	.short	0x0010
        /*0064*/ 	.byte	0x00, 0xf5, 0x21, 0x00


	//----- nvinfo : EIATTR_KPARAM_INFO
	.align		4
.L_429:
        /*0068*/ 	.byte	0x04, 0x17
        /*006a*/ 	.short	(.L_431 - .L_430)
.L_430:
        /*006c*/ 	.word	0x00000000
        /*0070*/ 	.short	0x0001
        /*0072*/ 	.short	0x0008
        /*0074*/ 	.byte	0x00, 0xf0, 0x11, 0x00


	//----- nvinfo : EIATTR_KPARAM_INFO
	.align		4
.L_431:
        /*0078*/ 	.byte	0x04, 0x17
        /*007a*/ 	.short	(.L_433 - .L_432)
.L_432:
        /*007c*/ 	.word	0x00000000
        /*0080*/ 	.short	0x0000
        /*0082*/ 	.short	0x0000
        /*0084*/ 	.byte	0x00, 0xf5, 0x21, 0x00


	//----- nvinfo : EIATTR_SPARSE_MMA_MASK
	.align		4
.L_433:
        /*0088*/ 	.byte	0x03, 0x50
        /*008a*/ 	.short	0x0000


	//----- nvinfo : EIATTR_MAXREG_COUNT
	.align		4
        /*008c*/ 	.byte	0x03, 0x1b
        /*008e*/ 	.short	0x00ff


	//----- nvinfo : EIATTR_MERCURY_ISA_VERSION
	.align		4
        /*0090*/ 	.byte	0x03, 0x5f
        /*0092*/ 	.short	0x0101


	//----- nvinfo : EIATTR_VRC_CTA_INIT_COUNT
	.align		4
        /*0094*/ 	.byte	0x02, 0x4a
	.zero		1
	.zero		1


	//----- nvinfo : EIATTR_EXIT_INSTR_OFFSETS
	.align		4
        /*0098*/ 	.byte	0x04, 0x1c
        /*009a*/ 	.short	(.L_435 - .L_434)


	//   ....[0]....
.L_434:
        /*009c*/ 	.word	0x000000b0


	//   ....[1]....
        /*00a0*/ 	.word	0x00000210


	//   ....[2]....
        /*00a4*/ 	.word	0x00000350


	//   ....[3]....
        /*00a8*/ 	.word	0x00000530


	//----- nvinfo : EIATTR_CRS_STACK_SIZE
	.align		4
.L_435:
        /*00ac*/ 	.byte	0x04, 0x1e
        /*00ae*/ 	.short	(.L_437 - .L_436)
.L_436:
        /*00b0*/ 	.word	0x00000000


	//----- nvinfo : EIATTR_CBANK_PARAM_SIZE
	.align		4
.L_437:
        /*00b4*/ 	.byte	0x03, 0x19
        /*00b6*/ 	.short	0x0034


	//----- nvinfo : EIATTR_PARAM_CBANK
	.align		4
        /*00b8*/ 	.byte	0x04, 0x0a
        /*00ba*/ 	.short	(.L_439 - .L_438)
	.align		4
.L_438:
        /*00bc*/ 	.word	index@(.nv.constant0._Z31nppiCopy_CxPxR_kernel_optimizedIiLi3EEvPKT_iPS0_S3_S3_iii)
        /*00c0*/ 	.short	0x0380
        /*00c2*/ 	.short	0x0034


	//----- nvinfo : EIATTR_SW_WAR
	.align		4
.L_439:
        /*00c4*/ 	.byte	0x04, 0x36
        /*00c6*/ 	.short	(.L_441 - .L_440)
.L_440:
        /*00c8*/ 	.word	0x00000008
.L_441:


//--------------------- .nv.info._Z31nppiCopy_CxPxR_kernel_optimizedIsLi3EEvPKT_iPS0_S3_S3_iii --------------------------
	.section	.nv.info._Z31nppiCopy_CxPxR_kernel_optimizedIsLi3EEvPKT_iPS0_S3_S3_iii,"",@"SHT_CUDA_INFO"
	.sectionflags	@""
	.align	4


	//----- nvinfo : EIATTR_CUDA_API_VERSION
	.align		4
        /*0000*/ 	.byte	0x04, 0x37
        /*0002*/ 	.short	(.L_443 - .L_442)
.L_442:
        /*0004*/ 	.word	0x00000082


	//----- nvinfo : EIATTR_KPARAM_INFO
	.align		4
.L_443:
        /*0008*/ 	.byte	0x04, 0x17
        /*000a*/ 	.short	(.L_445 - .L_444)
.L_444:
        /*000c*/ 	.word	0x00000000
        /*0010*/ 	.short	0x0007
        /*0012*/ 	.short	0x0030
        /*0014*/ 	.byte	0x00, 0xf0, 0x11, 0x00


	//----- nvinfo : EIATTR_KPARAM_INFO
	.align		4
.L_445:
        /*0018*/ 	.byte	0x04, 0x17
        /*001a*/ 	.short	(.L_447 - .L_446)
.L_446:
        /*001c*/ 	.word	0x00000000
        /*0020*/ 	.short	0x0006
        /*0022*/ 	.short	0x002c
        /*0024*/ 	.byte	0x00, 0xf0, 0x11, 0x00


	//----- nvinfo : EIATTR_KPARAM_INFO
	.align		4
.L_447:
        /*0028*/ 	.byte	0x04, 0x17
        /*002a*/ 	.short	(.L_449 - .L_448)
.L_448:
        /*002c*/ 	.word	0x00000000
        /*0030*/ 	.short	0x0005
        /*0032*/ 	.short	0x0028
        /*0034*/ 	.byte	0x00, 0xf0, 0x11, 0x00


	//----- nvinfo : EIATTR_KPARAM_INFO
	.align		4
.L_449:
        /*0038*/ 	.byte	0x04, 0x17
        /*003a*/ 	.short	(.L_451 - .L_450)
.L_450:
        /*003c*/ 	.word	0x00000000
        /*0040*/ 	.short	0x0004
        /*0042*/ 	.short	0x0020
        /*0044*/ 	.byte	0x00, 0xf5, 0x21, 0x00


	//----- nvinfo : EIATTR_KPARAM_INFO
	.align		4
.L_451:
        /*0048*/ 	.byte	0x04, 0x17
        /*004a*/ 	.short	(.L_453 - .L_452)
.L_452:
        /*004c*/ 	.word	0x00000000
        /*0050*/ 	.short	0x0003
        /*0052*/ 	.short	0x0018
        /*0054*/ 	.byte	0x00, 0xf5, 0x21, 0x00


	//----- nvinfo : EIATTR_KPARAM_INFO
	.align		4
.L_453:
        /*0058*/ 	.byte	0x04, 0x17
        /*005a*/ 	.short	(.L_455 - .L_454)
.L_454:
        /*005c*/ 	.word	0x00000000
        /*0060*/ 	.short	0x0002
        /*0062*/ 	.short	0x0010
        /*0064*/ 	.byte	0x00, 0xf5, 0x21, 0x00


	//----- nvinfo : EIATTR_KPARAM_INFO
	.align		4
.L_455:
        /*0068*/ 	.byte	0x04, 0x17
        /*006a*/ 	.short	(.L_457 - .L_456)
.L_456:
        /*006c*/ 	.word	0x00000000
        /*0070*/ 	.short	0x0001
        /*0072*/ 	.short	0x0008
        /*0074*/ 	.byte	0x00, 0xf0, 0x11, 0x00


	//----- nvinfo : EIATTR_KPARAM_INFO
	.align		4
.L_457:
        /*0078*/ 	.byte	0x04, 0x17
        /*007a*/ 	.short	(.L_459 - .L_458)
.L_458:
        /*007c*/ 	.word	0x00000000
        /*0080*/ 	.short	0x0000
        /*0082*/ 	.short	0x0000
        /*0084*/ 	.byte	0x00, 0xf5, 0x21, 0x00


	//----- nvinfo : EIATTR_SPARSE_MMA_MASK
	.align		4
.L_459:
        /*0088*/ 	.byte	0x03, 0x50
        /*008a*/ 	.short	0x0000


	//----- nvinfo : EIATTR_MAXREG_COUNT
	.align		4
        /*008c*/ 	.byte	0x03, 0x1b
        /*008e*/ 	.short	0x00ff


	//----- nvinfo : EIATTR_MERCURY_ISA_VERSION
	.align		4
        /*0090*/ 	.byte	0x03, 0x5f
        /*0092*/ 	.short	0x0101


	//----- nvinfo : EIATTR_VRC_CTA_INIT_COUNT
	.align		4
        /*0094*/ 	.byte	0x02, 0x4a
	.zero		1
	.zero		1


	//----- nvinfo : EIATTR_EXIT_INSTR_OFFSETS
	.align		4
        /*0098*/ 	.byte	0x04, 0x1c
        /*009a*/ 	.short	(.L_461 - .L_460)


	//   ....[0]....
.L_460:
        /*009c*/ 	.word	0x000000b0


	//   ....[1]....
        /*00a0*/ 	.word	0x00000210


	//   ....[2]....
        /*00a4*/ 	.word	0x00000350


	//   ....[3]....
        /*00a8*/ 	.word	0x00000530


	//----- nvinfo : EIATTR_CRS_STACK_SIZE
	.align		4
.L_461:
        /*00ac*/ 	.byte	0x04, 0x1e
        /*00ae*/ 	.short	(.L_463 - .L_462)
.L_462:
        /*00b0*/ 	.word	0x00000000


	//----- nvinfo : EIATTR_CBANK_PARAM_SIZE
	.align		4
.L_463:
        /*00b4*/ 	.byte	0x03, 0x19
        /*00b6*/ 	.short	0x0034


	//----- nvinfo : EIATTR_PARAM_CBANK
	.align		4
        /*00b8*/ 	.byte	0x04, 0x0a
        /*00ba*/ 	.short	(.L_465 - .L_464)
	.align		4
.L_464:
        /*00bc*/ 	.word	index@(.nv.constant0._Z31nppiCopy_CxPxR_kernel_optimizedIsLi3EEvPKT_iPS0_S3_S3_iii)
        /*00c0*/ 	.short	0x0380
        /*00c2*/ 	.short	0x0034


	//----- nvinfo : EIATTR_SW_WAR
	.align		4
.L_465:
        /*00c4*/ 	.byte	0x04, 0x36
        /*00c6*/ 	.short	(.L_467 - .L_466)
.L_466:
        /*00c8*/ 	.word	0x00000008
.L_467:


//--------------------- .nv.info._Z31nppiCopy_CxPxR_kernel_optimizedItLi3EEvPKT_iPS0_S3_S3_iii --------------------------
	.section	.nv.info._Z31nppiCopy_CxPxR_kernel_optimizedItLi3EEvPKT_iPS0_S3_S3_iii,"",@"SHT_CUDA_INFO"
	.sectionflags	@""
	.align	4


	//----- nvinfo : EIATTR_CUDA_API_VERSION
	.align		4
        /*0000*/ 	.byte	0x04, 0x37
        /*0002*/ 	.short	(.L_469 - .L_468)
.L_468:
        /*0004*/ 	.word	0x00000082


	//----- nvinfo : EIATTR_KPARAM_INFO
	.align		4
.L_469:
        /*0008*/ 	.byte	0x04, 0x17
        /*000a*/ 	.short	(.L_471 - .L_470)
.L_470:
        /*000c*/ 	.word	0x00000000
        /*0010*/ 	.short	0x0007
        /*0012*/ 	.short	0x0030
        /*0014*/ 	.byte	0x00, 0xf0, 0x11, 0x00


	//----- nvinfo : EIATTR_KPARAM_INFO
	.align		4
.L_471:
        /*0018*/ 	.byte	0x04, 0x17
        /*001a*/ 	.short	(.L_473 - .L_472)
.L_472:
        /*001c*/ 	.word	0x00000000
        /*0020*/ 	.short	0x0006
        /*0022*/ 	.short	0x002c
        /*0024*/ 	.byte	0x00, 0xf0, 0x11, 0x00


	//----- nvinfo : EIATTR_KPARAM_INFO
	.align		4
.L_473:
        /*0028*/ 	.byte	0x04, 0x17
        /*002a*/ 	.short	(.L_475 - .L_474)
.L_474:
        /*002c*/ 	.word	0x00000000
        /*0030*/ 	.short	0x0005
        /*0032*/ 	.short	0x0028
        /*0034*/ 	.byte	0x00, 0xf0, 0x11, 0x00


	//----- nvinfo : EIATTR_KPARAM_INFO
	.align		4
.L_475:
        /*0038*/ 	.byte	0x04, 0x17
        /*003a*/ 	.short	(.L_477 - .L_476)
.L_476:
        /*003c*/ 	.word	0x00000000
        /*0040*/ 	.short	0x0004
        /*0042*/ 	.short	0x0020
        /*0044*/ 	.byte	0x00, 0xf5, 0x21, 0x00


	//----- nvinfo : EIATTR_KPARAM_INFO
	.align		4
.L_477:
        /*0048*/ 	.byte	0x04, 0x17
        /*004a*/ 	.short	(.L_479 - .L_478)
.L_478:
        /*004c*/ 	.word	0x00000000
        /*0050*/ 	.short	0x0003
        /*0052*/ 	.short	0x0018
        /*0054*/ 	.byte	0x00, 0xf5, 0x21, 0x00


	//----- nvinfo : EIATTR_KPARAM_INFO
	.align		4
.L_479:
        /*0058*/ 	.byte	0x04, 0x17
        /*005a*/ 	.short	(.L_481 - .L_480)
.L_480:
        /*005c*/ 	.word	0x00000000
        /*0060*/ 	.short	0x0002
        /*0062*/ 	.short	0x0010
        /*0064*/ 	.byte	0x00, 0xf5, 0x21, 0x00


	//----- nvinfo : EIATTR_KPARAM_INFO
	.align		4
.L_481:
        /*0068*/ 	.byte	0x04, 0x17
        /*006a*/ 	.short	(.L_483 - .L_482)
.L_482:
        /*006c*/ 	.word	0x00000000
        /*0070*/ 	.short	0x0001
        /*0072*/ 	.short	0x0008
        /*0074*/ 	.byte	0x00, 0xf0, 0x11, 0x00


	//----- nvinfo : EIATTR_KPARAM_INFO
	.align		4
.L_483:
        /*0078*/ 	.byte	0x04, 0x17
        /*007a*/ 	.short	(.L_485 - .L_484)
.L_484:
        /*007c*/ 	.word	0x00000000
        /*0080*/ 	.short	0x0000
        /*0082*/ 	.short	0x0000
        /*0084*/ 	.byte	0x00, 0xf5, 0x21, 0x00


	//----- nvinfo : EIATTR_SPARSE_MMA_MASK
	.align		4
.L_485:
        /*0088*/ 	.byte	0x03, 0x50
        /*008a*/ 	.short	0x0000


	//----- nvinfo : EIATTR_MAXREG_COUNT
	.align		4
        /*008c*/ 	.byte	0x03, 0x1b
        /*008e*/ 	.short	0x00ff


	//----- nvinfo : EIATTR_MERCURY_ISA_VERSION
	.align		4
        /*0090*/ 	.byte	0x03, 0x5f
        /*0092*/ 	.short	0x0101


	//----- nvinfo : EIATTR_VRC_CTA_INIT_COUNT
	.align		4
        /*0094*/ 	.byte	0x02, 0x4a
	.zero		1
	.zero		1


	//----- nvinfo : EIATTR_EXIT_INSTR_OFFSETS
	.align		4
        /*0098*/ 	.byte	0x04, 0x1c
        /*009a*/ 	.short	(.L_487 - .L_486)


	//   ....[0]....
.L_486:
        /*009c*/ 	.word	0x000000b0


	//   ....[1]....
        /*00a0*/ 	.word	0x00000210


	//   ....[2]....
        /*00a4*/ 	.word	0x00000350


	//   ....[3]....
        /*00a8*/ 	.word	0x00000530


	//----- nvinfo : EIATTR_CRS_STACK_SIZE
	.align		4
.L_487:
        /*00ac*/ 	.byte	0x04, 0x1e
        /*00ae*/ 	.short	(.L_489 - .L_488)
.L_488:
        /*00b0*/ 	.word	0x00000000


	//----- nvinfo : EIATTR_CBANK_PARAM_SIZE
	.align		4
.L_489:
        /*00b4*/ 	.byte	0x03, 0x19
        /*00b6*/ 	.short	0x0034


	//----- nvinfo : EIATTR_PARAM_CBANK
	.align		4
        /*00b8*/ 	.byte	0x04, 0x0a
        /*00ba*/ 	.short	(.L_491 - .L_490)
	.align		4
.L_490:
        /*00bc*/ 	.word	index@(.nv.constant0._Z31nppiCopy_CxPxR_kernel_optimizedItLi3EEvPKT_iPS0_S3_S3_iii)
        /*00c0*/ 	.short	0x0380
        /*00c2*/ 	.short	0x0034


	//----- nvinfo : EIATTR_SW_WAR
	.align		4
.L_491:
        /*00c4*/ 	.byte	0x04, 0x36
        /*00c6*/ 	.short	(.L_493 - .L_492)
.L_492:
        /*00c8*/ 	.word	0x00000008
.L_493:


//--------------------- .nv.info._Z31nppiCopy_CxPxR_kernel_optimizedIhLi3EEvPKT_iPS0_S3_S3_iii --------------------------
	.section	.nv.info._Z31nppiCopy_CxPxR_kernel_optimizedIhLi3EEvPKT_iPS0_S3_S3_iii,"",@"SHT_CUDA_INFO"
	.sectionflags	@""
	.align	4


	//----- nvinfo : EIATTR_CUDA_API_VERSION
	.align		4
        /*0000*/ 	.byte	0x04, 0x37
        /*0002*/ 	.short	(.L_495 - .L_494)
.L_494:
        /*0004*/ 	.word	0x00000082


	//----- nvinfo : EIATTR_KPARAM_INFO
	.align		4
.L_495:
        /*0008*/ 	.byte	0x04, 0x17
        /*000a*/ 	.short	(.L_497 - .L_496)
.L_496:
        /*000c*/ 	.word	0x00000000
        /*0010*/ 	.short	0x0007
        /*0012*/ 	.short	0x0030
        /*0014*/ 	.byte	0x00, 0xf0, 0x11, 0x00


	//----- nvinfo : EIATTR_KPARAM_INFO
	.align		4
.L_497:
        /*0018*/ 	.byte	0x04, 0x17
        /*001a*/ 	.short	(.L_499 - .L_498)
.L_498:
        /*001c*/ 	.word	0x00000000
        /*0020*/ 	.short	0x0006
        /*0022*/ 	.short	0x002c
        /*0024*/ 	.byte	0x00, 0xf0, 0x11, 0x00


	//----- nvinfo : EIATTR_KPARAM_INFO
	.align		4
.L_499:
        /*0028*/ 	.byte	0x04, 0x17
        /*002a*/ 	.short	(.L_501 - .L_500)
.L_500:
        /*002c*/ 	.word	0x00000000
        /*0030*/ 	.short	0x0005
        /*0032*/ 	.short	0x0028
        /*0034*/ 	.byte	0x00, 0xf0, 0x11, 0x00


	//----- nvinfo : EIATTR_KPARAM_INFO
	.align		4
.L_501:
        /*0038*/ 	.byte	0x04, 0x17
        /*003a*/ 	.short	(.L_503 - .L_502)
.L_502:
        /*003c*/ 	.word	0x00000000
        /*0040*/ 	.short	0x0004
        /*0042*/ 	.short	0x0020
        /*0044*/ 	.byte	0x00, 0xf5, 0x21, 0x00


	//----- nvinfo : EIATTR_KPARAM_INFO
	.align		4
.L_503:
        /*0048*/ 	.byte	0x04, 0x17
        /*004a*/ 	.short	(.L_505 - .L_504)
.L_504:
        /*004c*/ 	.word	0x00000000
        /*0050*/ 	.short	0x0003
        /*0052*/ 	.short	0x0018
        /*0054*/ 	.byte	0x00, 0xf5, 0x21, 0x00


	//----- nvinfo : EIATTR_KPARAM_INFO
	.align		4
.L_505:
        /*0058*/ 	.byte	0x04, 0x17
        /*005a*/ 	.short	(.L_507 - .L_506)
.L_506:
        /*005c*/ 	.word	0x00000000
        /*0060*/ 	.short	0x0002
        /*0062*/ 	.short	0x0010
        /*0064*/ 	.byte	0x00, 0xf5, 0x21, 0x00


	//----- nvinfo : EIATTR_KPARAM_INFO
	.align		4
.L_507:
        /*0068*/ 	.byte	0x04, 0x17
        /*006a*/ 	.short	(.L_509 - .L_508)
.L_508:
        /*006c*/ 	.word	0x00000000
        /*0070*/ 	.short	0x0001
        /*0072*/ 	.short	0x0008
        /*0074*/ 	.byte	0x00, 0xf0, 0x11, 0x00


	//----- nvinfo : EIATTR_KPARAM_INFO
	.align		4
.L_509:
        /*0078*/ 	.byte	0x04, 0x17
        /*007a*/ 	.short	(.L_511 - .L_510)
.L_510:
        /*007c*/ 	.word	0x00000000
        /*0080*/ 	.short	0x0000
        /*0082*/ 	.short	0x0000
        /*0084*/ 	.byte	0x00, 0xf5, 0x21, 0x00


	//----- nvinfo : EIATTR_SPARSE_MMA_MASK
	.align		4
.L_511:
        /*0088*/ 	.byte	0x03, 0x50
        /*008a*/ 	.short	0x0000


	//----- nvinfo : EIATTR_MAXREG_COUNT
	.align		4
        /*008c*/ 	.byte	0x03, 0x1b
        /*008e*/ 	.short	0x00ff


	//----- nvinfo : EIATTR_MERCURY_ISA_VERSION
	.align		4
        /*0090*/ 	.byte	0x03, 0x5f
        /*0092*/ 	.short	0x0101


	//----- nvinfo : EIATTR_VRC_CTA_INIT_COUNT
	.align		4
        /*0094*/ 	.byte	0x02, 0x4a
	.zero		1
	.zero		1


	//----- nvinfo : EIATTR_EXIT_INSTR_OFFSETS
	.align		4
        /*0098*/ 	.byte	0x04, 0x1c
        /*009a*/ 	.short	(.L_513 - .L_512)


	//   ....[0]....
.L_512:
        /*009c*/ 	.word	0x000000b0


	//   ....[1]....
        /*00a0*/ 	.word	0x00000210


	//   ....[2]....
        /*00a4*/ 	.word	0x000003a0


	//   ....[3]....
        /*00a8*/ 	.word	0x000005d0


	//----- nvinfo : EIATTR_CRS_STACK_SIZE
	.align		4
.L_513:
        /*00ac*/ 	.byte	0x04, 0x1e
        /*00ae*/ 	.short	(.L_515 - .L_514)
.L_514:
        /*00b0*/ 	.word	0x00000000


	//----- nvinfo : EIATTR_CBANK_PARAM_SIZE
	.align		4
.L_515:
        /*00b4*/ 	.byte	0x03, 0x19
        /*00b6*/ 	.short	0x0034


	//----- nvinfo : EIATTR_PARAM_CBANK
	.align		4
        /*00b8*/ 	.byte	0x04, 0x0a
        /*00ba*/ 	.short	(.L_517 - .L_516)
	.align		4
.L_516:
        /*00bc*/ 	.word	index@(.nv.constant0._Z31nppiCopy_CxPxR_kernel_optimizedIhLi3EEvPKT_iPS0_S3_S3_iii)
        /*00c0*/ 	.short	0x0380
        /*00c2*/ 	.short	0x0034


	//----- nvinfo : EIATTR_SW_WAR
	.align		4
.L_517:
        /*00c4*/ 	.byte	0x04, 0x36
        /*00c6*/ 	.short	(.L_519 - .L_518)
.L_518:
        /*00c8*/ 	.word	0x00000008
.L_519:


//--------------------- .nv.info._Z15nppiCopy_kernelIfLi4EEvPKT_iPS0_iii --------------------------
	.section	.nv.info._Z15nppiCopy_kernelIfLi4EEvPKT_iPS0_iii,"",@"SHT_CUDA_INFO"
	.sectionflags	@""
	.align	4


	//----- nvinfo : EIATTR_CUDA_API_VERSION
	.align		4
        /*0000*/ 	.byte	0x04, 0x37
        /*0002*/ 	.short	(.L_521 - .L_520)
.L_520:
        /*0004*/ 	.word	0x00000082


	//----- nvinfo : EIATTR_KPARAM_INFO
	.align		4
.L_521:
        /*0008*/ 	.byte	0x04, 0x17
        /*000a*/ 	.short	(.L_523 - .L_522)
.L_522:
        /*000c*/ 	.word	0x00000000
        /*0010*/ 	.short	0x0005
        /*0012*/ 	.short	0x0020
        /*0014*/ 	.byte	0x00, 0xf0, 0x11, 0x00


	//----- nvinfo : EIATTR_KPARAM_INFO
	.align		4
.L_523:
        /*0018*/ 	.byte	0x04, 0x17
        /*001a*/ 	.short	(.L_525 - .L_524)
.L_524:
        /*001c*/ 	.word	0x00000000
        /*0020*/ 	.short	0x0004
        /*0022*/ 	.short	0x001c
        /*0024*/ 	.byte	0x00, 0xf0, 0x11, 0x00


	//----- nvinfo : EIATTR_KPARAM_INFO
	.align		4
.L_525:
        /*0028*/ 	.byte	0x04, 0x17
        /*002a*/ 	.short	(.L_527 - .L_526)
.L_526:
        /*002c*/ 	.word	0x00000000
        /*0030*/ 	.short	0x0003
        /*0032*/ 	.short	0x0018
        /*0034*/ 	.byte	0x00, 0xf0, 0x11, 0x00


	//----- nvinfo : EIATTR_KPARAM_INFO
	.align		4
.L_527:
        /*0038*/ 	.byte	0x04, 0x17
        /*003a*/ 	.short	(.L_529 - .L_528)
.L_528:
        /*003c*/ 	.word	0x00000000
        /*0040*/ 	.short	0x0002
        /*0042*/ 	.short	0x0010
        /*0044*/ 	.byte	0x00, 0xf5, 0x21, 0x00


	//----- nvinfo : EIATTR_KPARAM_INFO
	.align		4
.L_529:
        /*0048*/ 	.byte	0x04, 0x17
        /*004a*/ 	.short	(.L_531 - .L_530)
.L_530:
        /*004c*/ 	.word	0x00000000
        /*0050*/ 	.short	0x0001
        /*0052*/ 	.short	0x0008
        /*0054*/ 	.byte	0x00, 0xf0, 0x11, 0x00


	//----- nvinfo : EIATTR_KPARAM_INFO
	.align		4
.L_531:
        /*0058*/ 	.byte	0x04, 0x17
        /*005a*/ 	.short	(.L_533 - .L_532)
.L_532:
        /*005c*/ 	.word	0x00000000
        /*0060*/ 	.short	0x0000
        /*0062*/ 	.short	0x0000
        /*0064*/ 	.byte	0x00, 0xf5, 0x21, 0x00


	//----- nvinfo : EIATTR_SPARSE_MMA_MASK
	.align		4
.L_533:
        /*0068*/ 	.byte	0x03, 0x50
        /*006a*/ 	.short	0x0000


	//----- nvinfo : EIATTR_MAXREG_COUNT
	.align		4
        /*006c*/ 	.byte	0x03, 0x1b
        /*006e*/ 	.short	0x00ff


	//----- nvinfo : EIATTR_MERCURY_ISA_VERSION
	.align		4
        /*0070*/ 	.byte	0x03, 0x5f
        /*0072*/ 	.short	0x0101


	//----- nvinfo : EIATTR_VRC_CTA_INIT_COUNT
	.align		4
        /*0074*/ 	.byte	0x02, 0x4a
	.zero		1
	.zero		1


	//----- nvinfo : EIATTR_EXIT_INSTR_OFFSETS
	.align		4
        /*0078*/ 	.byte	0x04, 0x1c
        /*007a*/ 	.short	(.L_535 - .L_534)


	//   ....[0]....
.L_534:
        /*007c*/ 	.word	0x000000d0


	//   ....[1]....
        /*0080*/ 	.word	0x00000240


	//----- nvinfo : EIATTR_CBANK_PARAM_SIZE
	.align		4
.L_535:
        /*0084*/ 	.byte	0x03, 0x19
        /*0086*/ 	.short	0x0024


	//----- nvinfo : EIATTR_PARAM_CBANK
	.align		4
        /*0088*/ 	.byte	0x04, 0x0a
        /*008a*/ 	.short	(.L_537 - .L_536)
	.align		4
.L_536:
        /*008c*/ 	.word	index@(.nv.constant0._Z15nppiCopy_kernelIfLi4EEvPKT_iPS0_iii)
        /*0090*/ 	.short	0x0380
        /*0092*/ 	.short	0x0024


	//----- nvinfo : EIATTR_SW_WAR
	.align		4
.L_537:
        /*0094*/ 	.byte	0x04, 0x36
        /*0096*/ 	.short	(.L_539 - .L_538)
.L_538:
        /*0098*/ 	.word	0x00000008
.L_539:


//--------------------- .nv.info._Z15nppiCopy_kernelIfLi3EEvPKT_iPS0_iii --------------------------
	.section	.nv.info._Z15nppiCopy_kernelIfLi3EEvPKT_iPS0_iii,"",@"SHT_CUDA_INFO"
	.sectionflags	@""
	.align	4


	//----- nvinfo : EIATTR_CUDA_API_VERSION
	.align		4
        /*0000*/ 	.byte	0x04, 0x37
        /*0002*/ 	.short	(.L_541 - .L_540)
.L_540:
        /*0004*/ 	.word	0x00000082


	//----- nvinfo : EIATTR_KPARAM_INFO
	.align		4
.L_541:
        /*0008*/ 	.byte	0x04, 0x17
        /*000a*/ 	.short	(.L_543 - .L_542)
.L_542:
        /*000c*/ 	.word	0x00000000
        /*0010*/ 	.short	0x0005
        /*0012*/ 	.short	0x0020
        /*0014*/ 	.byte	0x00, 0xf0, 0x11, 0x00


	//----- nvinfo : EIATTR_KPARAM_INFO
	.align		4
.L_543:
        /*0018*/ 	.byte	0x04, 0x17
        /*001a*/ 	.short	(.L_545 - .L_544)
.L_544:
        /*001c*/ 	.word	0x00000000
        /*0020*/ 	.short	0x0004
        /*0022*/ 	.short	0x001c
        /*0024*/ 	.byte	0x00, 0xf0, 0x11, 0x00


	//----- nvinfo : EIATTR_KPARAM_INFO
	.align		4
.L_545:
        /*0028*/ 	.byte	0x04, 0x17
        /*002a*/ 	.short	(.L_547 - .L_546)
.L_546:
        /*002c*/ 	.word	0x00000000
        /*0030*/ 	.short	0x0003
        /*0032*/ 	.short	0x0018
        /*0034*/ 	.byte	0x00, 0xf0, 0x11, 0x00


	//----- nvinfo : EIATTR_KPARAM_INFO
	.align		4
.L_547:
        /*0038*/ 	.byte	0x04, 0x17
        /*003a*/ 	.short	(.L_549 - .L_548)
.L_548:
        /*003c*/ 	.word	0x00000000
        /*0040*/ 	.short	0x0002
        /*0042*/ 	.short	0x0010
        /*0044*/ 	.byte	0x00, 0xf5, 0x21, 0x00


	//----- nvinfo : EIATTR_KPARAM_INFO
	.align		4
.L_549:
        /*0048*/ 	.byte	0x04, 0x17
        /*004a*/ 	.short	(.L_551 - .L_550)
.L_550:
        /*004c*/ 	.word	0x00000000
        /*0050*/ 	.short	0x0001
        /*0052*/ 	.short	0x0008
        /*0054*/ 	.byte	0x00, 0xf0, 0x11, 0x00


	//----- nvinfo : EIATTR_KPARAM_INFO
	.align		4
.L_551:
        /*0058*/ 	.byte	0x04, 0x17
        /*005a*/ 	.short	(.L_553 - .L_552)
.L_552:
        /*005c*/ 	.word	0x00000000
        /*0060*/ 	.short	0x0000
        /*0062*/ 	.short	0x0000
        /*0064*/ 	.byte	0x00, 0xf5, 0x21, 0x00


	//----- nvinfo : EIATTR_SPARSE_MMA_MASK
	.align		4
.L_553:
        /*0068*/ 	.byte	0x03, 0x50
        /*006a*/ 	.short	0x0000


	//----- nvinfo : EIATTR_MAXREG_COUNT
	.align		4
        /*006c*/ 	.byte	0x03, 0x1b
        /*006e*/ 	.short	0x00ff


	//----- nvinfo : EIATTR_MERCURY_ISA_VERSION
	.align		4
        /*0070*/ 	.byte	0x03, 0x5f
        /*0072*/ 	.short	0x0101


	//----- nvinfo : EIATTR_VRC_CTA_INIT_COUNT
	.align		4
        /*0074*/ 	.byte	0x02, 0x4a
	.zero		1
	.zero		1


	//----- nvinfo : EIATTR_EXIT_INSTR_OFFSETS
	.align		4
        /*0078*/ 	.byte	0x04, 0x1c
        /*007a*/ 	.short	(.L_555 - .L_554)


	//   ....[0]....
.L_554:
        /*007c*/ 	.word	0x000000d0


	//   ....[1]....
        /*0080*/ 	.word	0x00000220


	//----- nvinfo : EIATTR_CBANK_PARAM_SIZE
	.align		4
.L_555:
        /*0084*/ 	.byte	0x03, 0x19
        /*0086*/ 	.short	0x0024


	//----- nvinfo : EIATTR_PARAM_CBANK
	.align		4
        /*0088*/ 	.byte	0x04, 0x0a
        /*008a*/ 	.short	(.L_557 - .L_556)
	.align		4
.L_556:
        /*008c*/ 	.word	index@(.nv.constant0._Z15nppiCopy_kernelIfLi3EEvPKT_iPS0_iii)
        /*0090*/ 	.short	0x0380
        /*0092*/ 	.short	0x0024


	//----- nvinfo : EIATTR_SW_WAR
	.align		4
.L_557:
        /*0094*/ 	.byte	0x04, 0x36
        /*0096*/ 	.short	(.L_559 - .L_558)
.L_558:
        /*0098*/ 	.word	0x00000008
.L_559:


//--------------------- .nv.info._Z15nppiCopy_kernelIfLi1EEvPKT_iPS0_iii --------------------------
	.section	.nv.info._Z15nppiCopy_kernelIfLi1EEvPKT_iPS0_iii,"",@"SHT_CUDA_INFO"
	.sectionflags	@""
	.align	4


	//----- nvinfo : EIATTR_CUDA_API_VERSION
	.align		4
        /*0000*/ 	.byte	0x04, 0x37
        /*0002*/ 	.short	(.L_561 - .L_560)
.L_560:
        /*0004*/ 	.word	0x00000082


	//----- nvinfo : EIATTR_KPARAM_INFO
	.align		4
.L_561:
        /*0008*/ 	.byte	0x04, 0x17
        /*000a*/ 	.short	(.L_563 - .L_562)
.L_562:
        /*000c*/ 	.word	0x00000000
        /*0010*/ 	.short	0x0005
        /*0012*/ 	.short	0x0020
        /*0014*/ 	.byte	0x00, 0xf0, 0x11, 0x00


	//----- nvinfo : EIATTR_KPARAM_INFO
	.align		4
.L_563:
        /*0018*/ 	.byte	0x04, 0x17
        /*001a*/ 	.short	(.L_565 - .L_564)
.L_564:
        /*001c*/ 	.word	0x00000000
        /*0020*/ 	.short	0x0004
        /*0022*/ 	.short	0x001c
        /*0024*/ 	.byte	0x00, 0xf0, 0x11, 0x00


	//----- nvinfo : EIATTR_KPARAM_INFO
	.align		4
.L_565:
        /*0028*/ 	.byte	0x04, 0x17
        /*002a*/ 	.short	(.L_567 - .L_566)
.L_566:
        /*002c*/ 	.word	0x00000000
        /*0030*/ 	.short	0x0003
        /*0032*/ 	.short	0x0018
        /*0034*/ 	.byte	0x00, 0xf0, 0x11, 0x00


	//----- nvinfo : EIATTR_KPARAM_INFO
	.align		4
.L_567:
        /*0038*/ 	.byte	0x04, 0x17
        /*003a*/ 	.short	(.L_569 - .L_568)
.L_568:
        /*003c*/ 	.word	0x00000000
        /*0040*/ 	.short	0x0002
        /*0042*/ 	.short	0x0010
        /*0044*/ 	.byte	0x00, 0xf5, 0x21, 0x00


	//----- nvinfo : EIATTR_KPARAM_INFO
	.align		4
.L_569:
        /*0048*/ 	.byte	0x04, 0x17
        /*004a*/ 	.short	(.L_571 - .L_570)
.L_570:
        /*004c*/ 	.word	0x00000000
        /*0050*/ 	.short	0x0001
        /*0052*/ 	.short	0x0008
        /*0054*/ 	.byte	0x00, 0xf0, 0x11, 0x00


	//----- nvinfo : EIATTR_KPARAM_INFO
	.align		4
.L_571:
        /*0058*/ 	.byte	0x04, 0x17
        /*005a*/ 	.short	(.L_573 - .L_572)
.L_572:
        /*005c*/ 	.word	0x00000000
        /*0060*/ 	.short	0x0000
        /*0062*/ 	.short	0x0000
        /*0064*/ 	.byte	0x00, 0xf5, 0x21, 0x00


	//----- nvinfo : EIATTR_SPARSE_MMA_MASK
	.align		4
.L_573:
        /*0068*/ 	.byte	0x03, 0x50
        /*006a*/ 	.short	0x0000


	//----- nvinfo : EIATTR_MAXREG_COUNT
	.align		4
        /*006c*/ 	.byte	0x03, 0x1b
        /*006e*/ 	.short	0x00ff


	//----- nvinfo : EIATTR_MERCURY_ISA_VERSION
	.align		4
        /*0070*/ 	.byte	0x03, 0x5f
        /*0072*/ 	.short	0x0101


	//----- nvinfo : EIATTR_VRC_CTA_INIT_COUNT
	.align		4
        /*0074*/ 	.byte	0x02, 0x4a
	.zero		1
	.zero		1


	//----- nvinfo : EIATTR_EXIT_INSTR_OFFSETS
	.align		4
        /*0078*/ 	.byte	0x04, 0x1c
        /*007a*/ 	.short	(.L_575 - .L_574)


	//   ....[0]....
.L_574:
        /*007c*/ 	.word	0x000000d0


	//   ....[1]....
        /*0080*/ 	.word	0x000001d0


	//----- nvinfo : EIATTR_CBANK_PARAM_SIZE
	.align		4
.L_575:
        /*0084*/ 	.byte	0x03, 0x19
        /*0086*/ 	.short	0x0024


	//----- nvinfo : EIATTR_PARAM_CBANK
	.align		4
        /*0088*/ 	.byte	0x04, 0x0a
        /*008a*/ 	.short	(.L_577 - .L_576)
	.align		4
.L_576:
        /*008c*/ 	.word	index@(.nv.constant0._Z15nppiCopy_kernelIfLi1EEvPKT_iPS0_iii)
        /*0090*/ 	.short	0x0380
        /*0092*/ 	.short	0x0024


	//----- nvinfo : EIATTR_SW_WAR
	.align		4
.L_577:
        /*0094*/ 	.byte	0x04, 0x36
        /*0096*/ 	.short	(.L_579 - .L_578)
.L_578:
        /*0098*/ 	.word	0x00000008
.L_579:


//--------------------- .nv.info._Z15nppiCopy_kernelIiLi4EEvPKT_iPS0_iii --------------------------
	.section	.nv.info._Z15nppiCopy_kernelIiLi4EEvPKT_iPS0_iii,"",@"SHT_CUDA_INFO"
	.sectionflags	@""
	.align	4


	//----- nvinfo : EIATTR_CUDA_API_VERSION
	.align		4
        /*0000*/ 	.byte	0x04, 0x37
        /*0002*/ 	.short	(.L_581 - .L_580)
.L_580:
        /*0004*/ 	.word	0x00000082


	//----- nvinfo : EIATTR_KPARAM_INFO
	.align		4
.L_581:
        /*0008*/ 	.byte	0x04, 0x17
        /*000a*/ 	.short	(.L_583 - .L_582)
.L_582:
        /*000c*/ 	.word	0x00000000
        /*0010*/ 	.short	0x0005
        /*0012*/ 	.short	0x0020
        /*0014*/ 	.byte	0x00, 0xf0, 0x11, 0x00


	//----- nvinfo : EIATTR_KPARAM_INFO
	.align		4
.L_583:
        /*0018*/ 	.byte	0x04, 0x17
        /*001a*/ 	.short	(.L_585 - .L_584)
.L_584:
        /*001c*/ 	.word	0x00000000
        /*0020*/ 	.short	0x0004
        /*0022*/ 	.short	0x001c
        /*0024*/ 	.byte	0x00, 0xf0, 0x11, 0x00


	//----- nvinfo : EIATTR_KPARAM_INFO
	.align		4
.L_585:
        /*0028*/ 	.byte	0x04, 0x17
        /*002a*/ 	.short	(.L_587 - .L_586)
.L_586:
        /*002c*/ 	.word	0x00000000
        /*0030*/ 	.short	0x0003
        /*0032*/ 	.short	0x0018
        /*0034*/ 	.byte	0x00, 0xf0, 0x11, 0x00


	//----- nvinfo : EIATTR_KPARAM_INFO
	.align		4
.L_587:
        /*0038*/ 	.byte	0x04, 0x17
        /*003a*/ 	.short	(.L_589 - .L_588)
.L_588:
        /*003c*/ 	.word	0x00000000
        /*0040*/ 	.short	0x0002
        /*0042*/ 	.short	0x0010
        /*0044*/ 	.byte	0x00, 0xf5, 0x21, 0x00


	//----- nvinfo : EIATTR_KPARAM_INFO
	.align		4
.L_589:
        /*0048*/ 	.byte	0x04, 0x17
        /*004a*/ 	.short	(.L_591 - .L_590)
.L_590:
        /*004c*/ 	.word	0x00000000
        /*0050*/ 	.short	0x0001
        /*0052*/ 	.short	0x0008
        /*0054*/ 	.byte	0x00, 0xf0, 0x11, 0x00


	//----- nvinfo : EIATTR_KPARAM_INFO
	.align		4
.L_591:
        /*0058*/ 	.byte	0x04, 0x17
        /*005a*/ 	.short	(.L_593 - .L_592)
.L_592:
        /*005c*/ 	.word	0x00000000
        /*0060*/ 	.short	0x0000
        /*0062*/ 	.short	0x0000
        /*0064*/ 	.byte	0x00, 0xf5, 0x21, 0x00


	//----- nvinfo : EIATTR_SPARSE_MMA_MASK
	.align		4
.L_593:
        /*0068*/ 	.byte	0x03, 0x50
        /*006a*/ 	.short	0x0000


	//----- nvinfo : EIATTR_MAXREG_COUNT
	.align		4
        /*006c*/ 	.byte	0x03, 0x1b
        /*006e*/ 	.short	0x00ff


	//----- nvinfo : EIATTR_MERCURY_ISA_VERSION
	.align		4
        /*0070*/ 	.byte	0x03, 0x5f
        /*0072*/ 	.short	0x0101


	//----- nvinfo : EIATTR_VRC_CTA_INIT_COUNT
	.align		4
        /*0074*/ 	.byte	0x02, 0x4a
	.zero		1
	.zero		1


	//----- nvinfo : EIATTR_EXIT_INSTR_OFFSETS
	.align		4
        /*0078*/ 	.byte	0x04, 0x1c
        /*007a*/ 	.short	(.L_595 - .L_594)


	//   ....[0]....
.L_594:
        /*007c*/ 	.word	0x000000d0


	//   ....[1]....
        /*0080*/ 	.word	0x00000240


	//----- nvinfo : EIATTR_CBANK_PARAM_SIZE
	.align		4
.L_595:
        /*0084*/ 	.byte	0x03, 0x19
        /*0086*/ 	.short	0x0024


	//----- nvinfo : EIATTR_PARAM_CBANK
	.align		4
        /*0088*/ 	.byte	0x04, 0x0a
        /*008a*/ 	.short	(.L_597 - .L_596)
	.align		4
.L_596:
        /*008c*/ 	.word	index@(.nv.constant0._Z15nppiCopy_kernelIiLi4EEvPKT_iPS0_iii)
        /*0090*/ 	.short	0x0380
        /*0092*/ 	.short	0x0024


	//----- nvinfo : EIATTR_SW_WAR
	.align		4
.L_597:
        /*0094*/ 	.byte	0x04, 0x36
        /*0096*/ 	.short	(.L_599 - .L_598)
.L_598:
        /*0098*/ 	.word	0x00000008
.L_599:


//--------------------- .nv.info._Z15nppiCopy_kernelIiLi3EEvPKT_iPS0_iii --------------------------
	.section	.nv.info._Z15nppiCopy_kernelIiLi3EEvPKT_iPS0_iii,"",@"SHT_CUDA_INFO"
	.sectionflags	@""
	.align	4


	//----- nvinfo : EIATTR_CUDA_API_VERSION
	.align		4
        /*0000*/ 	.byte	0x04, 0x37
        /*0002*/ 	.short	(.L_601 - .L_600)
.L_600:
        /*0004*/ 	.word	0x00000082


	//----- nvinfo : EIATTR_KPARAM_INFO
	.align		4
.L_601:
        /*0008*/ 	.byte	0x04, 0x17
        /*000a*/ 	.short	(.L_603 - .L_602)
.L_602:
        /*000c*/ 	.word	0x00000000
        /*0010*/ 	.short	0x0005
        /*0012*/ 	.short	0x0020
        /*0014*/ 	.byte	0x00, 0xf0, 0x11, 0x00


	//----- nvinfo : EIATTR_KPARAM_INFO
	.align		4
.L_603:
        /*0018*/ 	.byte	0x04, 0x17
        /*001a*/ 	.short	(.L_605 - .L_604)
.L_604:
        /*001c*/ 	.word	0x00000000
        /*0020*/ 	.short	0x0004
        /*0022*/ 	.short	0x001c
        /*0024*/ 	.byte	0x00, 0xf0, 0x11, 0x00


	//----- nvinfo : EIATTR_KPARAM_INFO
	.align		4
.L_605:
        /*0028*/ 	.byte	0x04, 0x17
        /*002a*/ 	.short	(.L_607 - .L_606)
.L_606:
        /*002c*/ 	.word	0x00000000
        /*0030*/ 	.short	0x0003
        /*0032*/ 	.short	0x0018
        /*0034*/ 	.byte	0x00, 0xf0, 0x11, 0x00


	//----- nvinfo : EIATTR_KPARAM_INFO
	.align		4
.L_607:
        /*0038*/ 	.byte	0x04, 0x17
        /*003a*/ 	.short	(.L_609 - .L_608)
.L_608:
        /*003c*/ 	.word	0x00000000
        /*0040*/ 	.short	0x0002
        /*0042*/ 	.short	0x0010
        /*0044*/ 	.byte	0x00, 0xf5, 0x21, 0x00


	//----- nvinfo : EIATTR_KPARAM_INFO
	.align		4
.L_609:
        /*0048*/ 	.byte	0x04, 0x17
        /*004a*/ 	.short	(.L_611 - .L_610)
.L_610:
        /*004c*/ 	.word	0x00000000
        /*0050*/ 	.short	0x0001
        /*0052*/ 	.short	0x0008
        /*0054*/ 	.byte	0x00, 0xf0, 0x11, 0x00


	//----- nvinfo : EIATTR_KPARAM_INFO
	.align		4
.L_611:
        /*0058*/ 	.byte	0x04, 0x17
        /*005a*/ 	.short	(.L_613 - .L_612)
.L_612:
        /*005c*/ 	.word	0x00000000
        /*0060*/ 	.short	0x0000
        /*0062*/ 	.short	0x0000
        /*0064*/ 	.byte	0x00, 0xf5, 0x21, 0x00


	//----- nvinfo : EIATTR_SPARSE_MMA_MASK
	.align		4
.L_613:
        /*0068*/ 	.byte	0x03, 0x50
        /*006a*/ 	.short	0x0000


	//----- nvinfo : EIATTR_MAXREG_COUNT
	.align		4
        /*006c*/ 	.byte	0x03, 0x1b
        /*006e*/ 	.short	0x00ff


	//----- nvinfo : EIATTR_MERCURY_ISA_VERSION
	.align		4
        /*0070*/ 	.byte	0x03, 0x5f
        /*0072*/ 	.short	0x0101


	//----- nvinfo : EIATTR_VRC_CTA_INIT_COUNT
	.align		4
        /*0074*/ 	.byte	0x02, 0x4a
	.zero		1
	.zero		1


	//----- nvinfo : EIATTR_EXIT_INSTR_OFFSETS
	.align		4
        /*0078*/ 	.byte	0x04, 0x1c
        /*007a*/ 	.short	(.L_615 - .L_614)


	//   ....[0]....
.L_614:
        /*007c*/ 	.word	0x000000d0


	//   ....[1]....
        /*0080*/ 	.word	0x00000220


	//----- nvinfo : EIATTR_CBANK_PARAM_SIZE
	.align		4
.L_615:
        /*0084*/ 	.byte	0x03, 0x19
        /*0086*/ 	.short	0x0024


	//----- nvinfo : EIATTR_PARAM_CBANK
	.align		4
        /*0088*/ 	.byte	0x04, 0x0a
        /*008a*/ 	.short	(.L_617 - .L_616)
	.align		4
.L_616:
        /*008c*/ 	.word	index@(.nv.constant0._Z15nppiCopy_kernelIiLi3EEvPKT_iPS0_iii)
        /*0090*/ 	.short	0x0380
        /*0092*/ 	.short	0x0024


	//----- nvinfo : EIATTR_SW_WAR
	.align		4
.L_617:
        /*0094*/ 	.byte	0x04, 0x36
        /*0096*/ 	.short	(.L_619 - .L_618)
.L_618:
        /*0098*/ 	.word	0x00000008
.L_619:


//--------------------- .nv.info._Z15nppiCopy_kernelIiLi1EEvPKT_iPS0_iii --------------------------
	.section	.nv.info._Z15nppiCopy_kernelIiLi1EEvPKT_iPS0_iii,"",@"SHT_CUDA_INFO"
	.sectionflags	@""
	.align	4


	//----- nvinfo : EIATTR_CUDA_API_VERSION
	.align		4
        /*0000*/ 	.byte	0x04, 0x37
        /*0002*/ 	.short	(.L_621 - .L_620)
.L_620:
        /*0004*/ 	.word	0x00000082


	//----- nvinfo : EIATTR_KPARAM_INFO
	.align		4
.L_621:
        /*0008*/ 	.byte	0x04, 0x17
        /*000a*/ 	.short	(.L_623 - .L_622)
.L_622:
        /*000c*/ 	.word	0x00000000
        /*0010*/ 	.short	0x0005
        /*0012*/ 	.short	0x0020
        /*0014*/ 	.byte	0x00, 0xf0, 0x11, 0x00


	//----- nvinfo : EIATTR_KPARAM_INFO
	.align		4
.L_623:
        /*0018*/ 	.byte	0x04, 0x17
        /*001a*/ 	.short	(.L_625 - .L_624)
.L_624:
        /*001c*/ 	.word	0x00000000
        /*0020*/ 	.short	0x0004
        /*0022*/ 	.short	0x001c
        /*0024*/ 	.byte	0x00, 0xf0, 0x11, 0x00


	//----- nvinfo : EIATTR_KPARAM_INFO
	.align		4
.L_625:
        /*0028*/ 	.byte	0x04, 0x17
        /*002a*/ 	.short	(.L_627 - .L_626)
.L_626:
        /*002c*/ 	.word	0x00000000
        /*0030*/ 	.short	0x0003
        /*0032*/ 	.short	0x0018
        /*0034*/ 	.byte	0x00, 0xf0, 0x11, 0x00


	//----- nvinfo : EIATTR_KPARAM_INFO
	.align		4
.L_627:
        /*0038*/ 	.byte	0x04, 0x17
        /*003a*/ 	.short	(.L_629 - .L_628)
.L_628:
        /*003c*/ 	.word	0x00000000
        /*0040*/ 	.short	0x0002
        /*0042*/ 	.short	0x0010
        /*0044*/ 	.byte	0x00, 0xf5, 0x21, 0x00


	//----- nvinfo : EIATTR_KPARAM_INFO
	.align		4
.L_629:
        /*0048*/ 	.byte	0x04, 0x17
        /*004a*/ 	.short	(.L_631 - .L_630)
.L_630:
        /*004c*/ 	.word	0x00000000
        /*0050*/ 	.short	0x0001
        /*0052*/ 	.short	0x0008
        /*0054*/ 	.byte	0x00, 0xf0, 0x11, 0x00


	//----- nvinfo : EIATTR_KPARAM_INFO
	.align		4
.L_631:
        /*0058*/ 	.byte	0x04, 0x17
        /*005a*/ 	.short	(.L_633 - .L_632)
.L_632:
        /*005c*/ 	.word	0x00000000
        /*0060*/ 	.short	0x0000
        /*0062*/ 	.short	0x0000
        /*0064*/ 	.byte	0x00, 0xf5, 0x21, 0x00


	//----- nvinfo : EIATTR_SPARSE_MMA_MASK
	.align		4
.L_633:
        /*0068*/ 	.byte	0x03, 0x50
        /*006a*/ 	.short	0x0000


	//----- nvinfo : EIATTR_MAXREG_COUNT
	.align		4
        /*006c*/ 	.byte	0x03, 0x1b
        /*006e*/ 	.short	0x00ff


	//----- nvinfo : EIATTR_MERCURY_ISA_VERSION
	.align		4
        /*0070*/ 	.byte	0x03, 0x5f
        /*0072*/ 	.short	0x0101


	//----- nvinfo : EIATTR_VRC_CTA_INIT_COUNT
	.align		4
        /*0074*/ 	.byte	0x02, 0x4a
	.zero		1
	.zero		1


	//----- nvinfo : EIATTR_EXIT_INSTR_OFFSETS
	.align		4
        /*0078*/ 	.byte	0x04, 0x1c
        /*007a*/ 	.short	(.L_635 - .L_634)


	//   ....[0]....
.L_634:
        /*007c*/ 	.word	0x000000d0


	//   ....[1]....
        /*0080*/ 	.word	0x000001d0


	//----- nvinfo : EIATTR_CBANK_PARAM_SIZE
	.align		4
.L_635:
        /*0084*/ 	.byte	0x03, 0x19
        /*0086*/ 	.short	0x0024


	//----- nvinfo : EIATTR_PARAM_CBANK
	.align		4
        /*0088*/ 	.byte	0x04, 0x0a
        /*008a*/ 	.short	(.L_637 - .L_636)
	.align		4
.L_636:
        /*008c*/ 	.word	index@(.nv.constant0._Z15nppiCopy_kernelIiLi1EEvPKT_iPS0_iii)
        /*0090*/ 	.short	0x0380
        /*0092*/ 	.short	0x0024


	//----- nvinfo : EIATTR_SW_WAR
	.align		4
.L_637:
        /*0094*/ 	.byte	0x04, 0x36
        /*0096*/ 	.short	(.L_639 - .L_638)
.L_638:
        /*0098*/ 	.word	0x00000008
.L_639:


//--------------------- .nv.info._Z15nppiCopy_kernelIsLi4EEvPKT_iPS0_iii --------------------------
	.section	.nv.info._Z15nppiCopy_kernelIsLi4EEvPKT_iPS0_iii,"",@"SHT_CUDA_INFO"
	.sectionflags	@""
	.align	4


	//----- nvinfo : EIATTR_CUDA_API_VERSION
	.align		4
        /*0000*/ 	.byte	0x04, 0x37
        /*0002*/ 	.short	(.L_641 - .L_640)
.L_640:
        /*0004*/ 	.word	0x00000082


	//----- nvinfo : EIATTR_KPARAM_INFO
	.align		4
.L_641:
        /*0008*/ 	.byte	0x04, 0x17
        /*000a*/ 	.short	(.L_643 - .L_642)
.L_642:
        /*000c*/ 	.word	0x00000000
        /*0010*/ 	.short	0x0005
        /*0012*/ 	.short	0x0020
        /*0014*/ 	.byte	0x00, 0xf0, 0x11, 0x00


	//----- nvinfo : EIATTR_KPARAM_INFO
	.align		4
.L_643:
        /*0018*/ 	.byte	0x04, 0x17
        /*001a*/ 	.short	(.L_645 - .L_644)
.L_644:
        /*001c*/ 	.word	0x00000000
        /*0020*/ 	.short	0x0004
        /*0022*/ 	.short	0x001c
        /*0024*/ 	.byte	0x00, 0xf0, 0x11, 0x00


	//----- nvinfo : EIATTR_KPARAM_INFO
	.align		4
.L_645:
        /*0028*/ 	.byte	0x04, 0x17
        /*002a*/ 	.short	(.L_647 - .L_646)
.L_646:
        /*002c*/ 	.word	0x00000000
        /*0030*/ 	.short	0x0003
        /*0032*/ 	.short	0x0018
        /*0034*/ 	.byte	0x00, 0xf0, 0x11, 0x00


	//----- nvinfo : EIATTR_KPARAM_INFO
	.align		4
.L_647:
        /*0038*/ 	.byte	0x04, 0x17
        /*003a*/ 	.short	(.L_649 - .L_648)
.L_648:
        /*003c*/ 	.word	0x00000000
        /*0040*/ 	.short	0x0002
        /*0042*/ 	.short	0x0010
        /*0044*/ 	.byte	0x00, 0xf5, 0x21, 0x00


	//----- nvinfo : EIATTR_KPARAM_INFO
	.align		4
.L_649:
        /*0048*/ 	.byte	0x04, 0x17
        /*004a*/ 	.short	(.L_651 - .L_650)
.L_650:
        /*004c*/ 	.word	0x00000000
        /*0050*/ 	.short	0x0001
        /*0052*/ 	.short	0x0008
        /*0054*/ 	.byte	0x00, 0xf0, 0x11, 0x00


	//----- nvinfo : EIATTR_KPARAM_INFO
	.align		4
.L_651:
        /*0058*/ 	.byte	0x04, 0x17
        /*005a*/ 	.short	(.L_653 - .L_652)
.L_652:
        /*005c*/ 	.word	0x00000000
        /*0060*/ 	.short	0x0000
        /*0062*/ 	.short	0x0000
        /*0064*/ 	.byte	0x00, 0xf5, 0x21, 0x00


	//----- nvinfo : EIATTR_SPARSE_MMA_MASK
	.align		4
.L_653:
        /*0068*/ 	.byte	0x03, 0x50
        /*006a*/ 	.short	0x0000


	//----- nvinfo : EIATTR_MAXREG_COUNT
	.align		4
        /*006c*/ 	.byte	0x03, 0x1b
        /*006e*/ 	.short	0x00ff


	//----- nvinfo : EIATTR_MERCURY_ISA_VERSION
	.align		4
        /*0070*/ 	.byte	0x03, 0x5f
        /*0072*/ 	.short	0x0101


	//----- nvinfo : EIATTR_VRC_CTA_INIT_COUNT
	.align		4
        /*0074*/ 	.byte	0x02, 0x4a
	.zero		1
	.zero		1


	//----- nvinfo : EIATTR_EXIT_INSTR_OFFSETS
	.align		4
        /*0078*/ 	.byte	0x04, 0x1c
        /*007a*/ 	.short	(.L_655 - .L_654)


	//   ....[0]....
.L_654:
        /*007c*/ 	.word	0x000000d0


	//   ....[1]....
        /*0080*/ 	.word	0x00000240


	//----- nvinfo : EIATTR_CBANK_PARAM_SIZE
	.align		4
.L_655:
        /*0084*/ 	.byte	0x03, 0x19
        /*0086*/ 	.short	0x0024


	//----- nvinfo : EIATTR_PARAM_CBANK
	.align		4
        /*0088*/ 	.byte	0x04, 0x0a
        /*008a*/ 	.short	(.L_657 - .L_656)
	.align		4
.L_656:
        /*008c*/ 	.word	index@(.nv.constant0._Z15nppiCopy_kernelIsLi4EEvPKT_iPS0_iii)
        /*0090*/ 	.short	0x0380
        /*0092*/ 	.short	0x0024


	//----- nvinfo : EIATTR_SW_WAR
	.align		4
.L_657:
        /*0094*/ 	.byte	0x04, 0x36
        /*0096*/ 	.short	(.L_659 - .L_658)
.L_658:
        /*0098*/ 	.word	0x00000008
.L_659:


//--------------------- .nv.info._Z15nppiCopy_kernelIsLi3EEvPKT_iPS0_iii --------------------------
	.section	.nv.info._Z15nppiCopy_kernelIsLi3EEvPKT_iPS0_iii,"",@"SHT_CUDA_INFO"
	.sectionflags	@""
	.align	4


	//----- nvinfo : EIATTR_CUDA_API_VERSION
	.align		4
        /*0000*/ 	.byte	0x04, 0x37
        /*0002*/ 	.short	(.L_661 - .L_660)
.L_660:
        /*0004*/ 	.word	0x00000082


	//----- nvinfo : EIATTR_KPARAM_INFO
	.align		4
.L_661:
        /*0008*/ 	.byte	0x04, 0x17
        /*000a*/ 	.short	(.L_663 - .L_662)
.L_662:
        /*000c*/ 	.word	0x00000000
        /*0010*/ 	.short	0x0005
        /*0012*/ 	.short	0x0020
        /*0014*/ 	.byte	0x00, 0xf0, 0x11, 0x00


	//----- nvinfo : EIATTR_KPARAM_INFO
	.align		4
.L_663:
        /*0018*/ 	.byte	0x04, 0x17
        /*001a*/ 	.short	(.L_665 - .L_664)
.L_664:
        /*001c*/ 	.word	0x00000000
        /*0020*/ 	.short	0x0004
        /*0022*/ 	.short	0x001c
        /*0024*/ 	.byte	0x00, 0xf0, 0x11, 0x00


	//----- nvinfo : EIATTR_KPARAM_INFO
	.align		4
.L_665:
        /*0028*/ 	.byte	0x04, 0x17
        /*002a*/ 	.short	(.L_667 - .L_666)
.L_666:
        /*002c*/ 	.word	0x00000000
        /*0030*/ 	.short	0x0003
        /*0032*/ 	.short	0x0018
        /*0034*/ 	.byte	0x00, 0xf0, 0x11, 0x00


	//----- nvinfo : EIATTR_KPARAM_INFO
	.align		4
.L_667:
        /*0038*/ 	.byte	0x04, 0x17
        /*003a*/ 	.short	(.L_669 - .L_668)
.L_668:
        /*003c*/ 	.word	0x00000000
        /*0040*/ 	.short	0x0002
        /*0042*/ 	.short	0x0010
        /*0044*/ 	.byte	0x00, 0xf5, 0x21, 0x00


	//----- nvinfo : EIATTR_KPARAM_INFO
	.align		4
.L_669:
        /*0048*/ 	.byte	0x04, 0x17
        /*004a*/ 	.short	(.L_671 - .L_670)
.L_670:
        /*004c*/ 	.word	0x00000000
        /*0050*/ 	.short	0x0001
        /*0052*/ 	.short	0x0008
        /*0054*/ 	.byte	0x00, 0xf0, 0x11, 0x00


	//----- nvinfo : EIATTR_KPARAM_INFO
	.align		4
.L_671:
        /*0058*/ 	.byte	0x04, 0x17
        /*005a*/ 	.short	(.L_673 - .L_672)
.L_672:
        /*005c*/ 	.word	0x00000000
        /*0060*/ 	.short	0x0000
        /*0062*/ 	.short	0x0000
        /*0064*/ 	.byte	0x00, 0xf5, 0x21, 0x00


	//----- nvinfo : EIATTR_SPARSE_MMA_MASK
	.align		4
.L_673:
        /*0068*/ 	.byte	0x03, 0x50
        /*006a*/ 	.short	0x0000


	//----- nvinfo : EIATTR_MAXREG_COUNT
	.align		4
        /*006c*/ 	.byte	0x03, 0x1b
        /*006e*/ 	.short	0x00ff


	//----- nvinfo : EIATTR_MERCURY_ISA_VERSION
	.align		4
        /*0070*/ 	.byte	0x03, 0x5f
        /*0072*/ 	.short	0x0101


	//----- nvinfo : EIATTR_VRC_CTA_INIT_COUNT
	.align		4
        /*0074*/ 	.byte	0x02, 0x4a
	.zero		1
	.zero		1


	//----- nvinfo : EIATTR_EXIT_INSTR_OFFSETS
	.align		4
        /*0078*/ 	.byte	0x04, 0x1c
        /*007a*/ 	.short	(.L_675 - .L_674)


	//   ....[0]....
.L_674:
        /*007c*/ 	.word	0x000000d0


	//   ....[1]....
        /*0080*/ 	.word	0x00000220


	//----- nvinfo : EIATTR_CBANK_PARAM_SIZE
	.align		4
.L_675:
        /*0084*/ 	.byte	0x03, 0x19
        /*0086*/ 	.short	0x0024


	//----- nvinfo : EIATTR_PARAM_CBANK
	.align		4
        /*0088*/ 	.byte	0x04, 0x0a
        /*008a*/ 	.short	(.L_677 - .L_676)
	.align		4
.L_676:
        /*008c*/ 	.word	index@(.nv.constant0._Z15nppiCopy_kernelIsLi3EEvPKT_iPS0_iii)
        /*0090*/ 	.short	0x0380
        /*0092*/ 	.short	0x0024


	//----- nvinfo : EIATTR_SW_WAR
	.align		4
.L_677:
        /*0094*/ 	.byte	0x04, 0x36
        /*0096*/ 	.short	(.L_679 - .L_678)
.L_678:
        /*0098*/ 	.word	0x00000008
.L_679:


//--------------------- .nv.info._Z15nppiCopy_kernelIsLi1EEvPKT_iPS0_iii --------------------------
	.section	.nv.info._Z15nppiCopy_kernelIsLi1EEvPKT_iPS0_iii,"",@"SHT_CUDA_INFO"
	.sectionflags	@""
	.align	4


	//----- nvinfo : EIATTR_CUDA_API_VERSION
	.align		4
        /*0000*/ 	.byte	0x04, 0x37
        /*0002*/ 	.short	(.L_681 - .L_680)
.L_680:
        /*0004*/ 	.word	0x00000082


	//----- nvinfo : EIATTR_KPARAM_INFO
	.align		4
.L_681:
        /*0008*/ 	.byte	0x04, 0x17
        /*000a*/ 	.short	(.L_683 - .L_682)
.L_682:
        /*000c*/ 	.word	0x00000000
        /*0010*/ 	.short	0x0005
        /*0012*/ 	.short	0x0020
        /*0014*/ 	.byte	0x00, 0xf0, 0x11, 0x00


	//----- nvinfo : EIATTR_KPARAM_INFO
	.align		4
.L_683:
        /*0018*/ 	.byte	0x04, 0x17
        /*001a*/ 	.short	(.L_685 - .L_684)
.L_684:
        /*001c*/ 	.word	0x00000000
        /*0020*/ 	.short	0x0004
        /*0022*/ 	.short	0x001c
        /*0024*/ 	.byte	0x00, 0xf0, 0x11, 0x00


	//----- nvinfo : EIATTR_KPARAM_INFO
	.align		4
.L_685:
        /*0028*/ 	.byte	0x04, 0x17
        /*002a*/ 	.short	(.L_687 - .L_686)
.L_686:
        /*002c*/ 	.word	0x00000000
        /*0030*/ 	.short	0x0003
        /*0032*/ 	.short	0x0018
        /*0034*/ 	.byte	0x00, 0xf0, 0x11, 0x00


	//----- nvinfo : EIATTR_KPARAM_INFO
	.align		4
.L_687:
        /*0038*/ 	.byte	0x04, 0x17
        /*003a*/ 	.short	(.L_689 - .L_688)
.L_688:
        /*003c*/ 	.word	0x00000000
        /*0040*/ 	.short	0x0002
        /*0042*/ 	.short	0x0010
        /*0044*/ 	.byte	0x00, 0xf5, 0x21, 0x00


	//----- nvinfo : EIATTR_KPARAM_INFO
	.align		4
.L_689:
        /*0048*/ 	.byte	0x04, 0x17
        /*004a*/ 	.short	(.L_691 - .L_690)
.L_690:
        /*004c*/ 	.word	0x00000000
        /*0050*/ 	.short	0x0001
        /*0052*/ 	.short	0x0008
        /*0054*/ 	.byte	0x00, 0xf0, 0x11, 0x00


	//----- nvinfo : EIATTR_KPARAM_INFO
	.align		4
.L_691:
        /*0058*/ 	.byte	0x04, 0x17
        /*005a*/ 	.short	(.L_693 - .L_692)
.L_692:
        /*005c*/ 	.word	0x00000000
        /*0060*/ 	.short	0x0000
        /*0062*/ 	.short	0x0000
        /*0064*/ 	.byte	0x00, 0xf5, 0x21, 0x00


	//----- nvinfo : EIATTR_SPARSE_MMA_MASK
	.align		4
.L_693:
        /*0068*/ 	.byte	0x03, 0x50
        /*006a*/ 	.short	0x0000


	//----- nvinfo : EIATTR_MAXREG_COUNT
	.align		4
        /*006c*/ 	.byte	0x03, 0x1b
        /*006e*/ 	.short	0x00ff


	//----- nvinfo : EIATTR_MERCURY_ISA_VERSION
	.align		4
        /*0070*/ 	.byte	0x03, 0x5f
        /*0072*/ 	.short	0x0101


	//----- nvinfo : EIATTR_VRC_CTA_INIT_COUNT
	.align		4
        /*0074*/ 	.byte	0x02, 0x4a
	.zero		1
	.zero		1


	//----- nvinfo : EIATTR_EXIT_INSTR_OFFSETS
	.align		4
        /*0078*/ 	.byte	0x04, 0x1c
        /*007a*/ 	.short	(.L_695 - .L_694)


	//   ....[0]....
.L_694:
        /*007c*/ 	.word	0x000000d0


	//   ....[1]....
        /*0080*/ 	.word	0x000001d0


	//----- nvinfo : EIATTR_CBANK_PARAM_SIZE
	.align		4
.L_695:
        /*0084*/ 	.byte	0x03, 0x19
        /*0086*/ 	.short	0x0024


	//----- nvinfo : EIATTR_PARAM_CBANK
	.align		4
        /*0088*/ 	.byte	0x04, 0x0a
        /*008a*/ 	.short	(.L_697 - .L_696)
	.align		4
.L_696:
        /*008c*/ 	.word	index@(.nv.constant0._Z15nppiCopy_kernelIsLi1EEvPKT_iPS0_iii)
        /*0090*/ 	.short	0x0380
        /*0092*/ 	.short	0x0024


	//----- nvinfo : EIATTR_SW_WAR
	.align		4
.L_697:
        /*0094*/ 	.byte	0x04, 0x36
        /*0096*/ 	.short	(.L_699 - .L_698)
.L_698:
        /*0098*/ 	.word	0x00000008
.L_699:


//--------------------- .nv.info._Z15nppiCopy_kernelItLi4EEvPKT_iPS0_iii --------------------------
	.section	.nv.info._Z15nppiCopy_kernelItLi4EEvPKT_iPS0_iii,"",@"SHT_CUDA_INFO"
	.sectionflags	@""
	.align	4


	//----- nvinfo : EIATTR_CUDA_API_VERSION
	.align		4
        /*0000*/ 	.byte	0x04, 0x37
        /*0002*/ 	.short	(.L_701 - .L_700)
.L_700:
        /*0004*/ 	.word	0x00000082


	//----- nvinfo : EIATTR_KPARAM_INFO
	.align		4
.L_701:
        /*0008*/ 	.byte	0x04, 0x17
        /*000a*/ 	.short	(.L_703 - .L_702)
.L_702:
        /*000c*/ 	.word	0x00000000
        /*0010*/ 	.short	0x0005
        /*0012*/ 	.short	0x0020
        /*0014*/ 	.byte	0x00, 0xf0, 0x11, 0x00


	//----- nvinfo : EIATTR_KPARAM_INFO
	.align		4
.L_703:
        /*0018*/ 	.byte	0x04, 0x17
        /*001a*/ 	.short	(.L_705 - .L_704)
.L_704:
        /*001c*/ 	.word	0x00000000
        /*0020*/ 	.short	0x0004
        /*0022*/ 	.short	0x001c
        /*0024*/ 	.byte	0x00, 0xf0, 0x11, 0x00


	//----- nvinfo : EIATTR_KPARAM_INFO
	.align		4
.L_705:
        /*0028*/ 	.byte	0x04, 0x17
        /*002a*/ 	.short	(.L_707 - .L_706)
.L_706:
        /*002c*/ 	.word	0x00000000
        /*0030*/ 	.short	0x0003
        /*0032*/ 	.short	0x0018
        /*0034*/ 	.byte	0x00, 0xf0, 0x11, 0x00


	//----- nvinfo : EIATTR_KPARAM_INFO
	.align		4
.L_707:
        /*0038*/ 	.byte	0x04, 0x17
        /*003a*/ 	.short	(.L_709 - .L_708)
.L_708:
        /*003c*/ 	.word	0x00000000
        /*0040*/ 	.short	0x0002
        /*0042*/ 	.short	0x0010
        /*0044*/ 	.byte	0x00, 0xf5, 0x21, 0x00


	//----- nvinfo : EIATTR_KPARAM_INFO
	.align		4
.L_709:
        /*0048*/ 	.byte	0x04, 0x17
        /*004a*/ 	.short	(.L_711 - .L_710)
.L_710:
        /*004c*/ 	.word	0x00000000
        /*0050*/ 	.short	0x0001
        /*0052*/ 	.short	0x0008
        /*0054*/ 	.byte	0x00, 0xf0, 0x11, 0x00


	//----- nvinfo : EIATTR_KPARAM_INFO
	.align		4
.L_711:
        /*0058*/ 	.byte	0x04, 0x17
        /*005a*/ 	.short	(.L_713 - .L_712)
.L_712:
        /*005c*/ 	.word	0x00000000
        /*0060*/ 	.short	0x0000
        /*0062*/ 	.short	0x0000
        /*0064*/ 	.byte	0x00, 0xf5, 0x21, 0x00


	//----- nvinfo : EIATTR_SPARSE_MMA_MASK
	.align		4
.L_713:
        /*0068*/ 	.byte	0x03, 0x50
        /*006a*/ 	.short	0x0000


	//----- nvinfo : EIATTR_MAXREG_COUNT
	.align		4
        /*006c*/ 	.byte	0x03, 0x1b
        /*006e*/ 	.short	0x00ff


	//----- nvinfo : EIATTR_MERCURY_ISA_VERSION
	.align		4
        /*0070*/ 	.byte	0x03, 0x5f
        /*0072*/ 	.short	0x0101


	//----- nvinfo : EIATTR_VRC_CTA_INIT_COUNT
	.align		4
        /*0074*/ 	.byte	0x02, 0x4a
	.zero		1
	.zero		1


	//----- nvinfo : EIATTR_EXIT_INSTR_OFFSETS
	.align		4
        /*0078*/ 	.byte	0x04, 0x1c
        /*007a*/ 	.short	(.L_715 - .L_714)


	//   ....[0]....
.L_714:
        /*007c*/ 	.word	0x000000d0


	//   ....[1]....
        /*0080*/ 	.word	0x00000240


	//----- nvinfo : EIATTR_CBANK_PARAM_SIZE
	.align		4
.L_715:
        /*0084*/ 	.byte	0x03, 0x19
        /*0086*/ 	.short	0x0024


	//----- nvinfo : EIATTR_PARAM_CBANK
	.align		4
        /*0088*/ 	.byte	0x04, 0x0a
        /*008a*/ 	.short	(.L_717 - .L_716)
	.align		4
.L_716:
        /*008c*/ 	.word	index@(.nv.constant0._Z15nppiCopy_kernelItLi4EEvPKT_iPS0_iii)
        /*0090*/ 	.short	0x0380
        /*0092*/ 	.short	0x0024


	//----- nvinfo : EIATTR_SW_WAR
	.align		4
.L_717:
        /*0094*/ 	.byte	0x04, 0x36
        /*0096*/ 	.short	(.L_719 - .L_718)
.L_718:
        /*0098*/ 	.word	0x00000008
.L_719:


//--------------------- .nv.info._Z15nppiCopy_kernelItLi3EEvPKT_iPS0_iii --------------------------
	.section	.nv.info._Z15nppiCopy_kernelItLi3EEvPKT_iPS0_iii,"",@"SHT_CUDA_INFO"
	.sectionflags	@""
	.align	4


	//----- nvinfo : EIATTR_CUDA_API_VERSION
	.align		4
        /*0000*/ 	.byte	0x04, 0x37
        /*0002*/ 	.short	(.L_721 - .L_720)
.L_720:
        /*0004*/ 	.word	0x00000082


	//----- nvinfo : EIATTR_KPARAM_INFO
	.align		4
.L_721:
        /*0008*/ 	.byte	0x04, 0x17
        /*000a*/ 	.short	(.L_723 - .L_722)
.L_722:
        /*000c*/ 	.word	0x00000000
        /*0010*/ 	.short	0x0005
        /*0012*/ 	.short	0x0020
        /*0014*/ 	.byte	0x00, 0xf0, 0x11, 0x00


	//----- nvinfo : EIATTR_KPARAM_INFO
	.align		4
.L_723:
        /*0018*/ 	.byte	0x04, 0x17
        /*001a*/ 	.short	(.L_725 - .L_724)
.L_724:
        /*001c*/ 	.word	0x00000000
        /*0020*/ 	.short	0x0004
        /*0022*/ 	.short	0x001c
        /*0024*/ 	.byte	0x00, 0xf0, 0x11, 0x00


	//----- nvinfo : EIATTR_KPARAM_INFO
	.align		4
.L_725:
        /*0028*/ 	.byte	0x04, 0x17
        /*002a*/ 	.short	(.L_727 - .L_726)
.L_726:
        /*002c*/ 	.word	0x00000000
        /*0030*/ 	.short	0x0003
        /*0032*/ 	.short	0x0018
        /*0034*/ 	.byte	0x00, 0xf0, 0x11, 0x00


	//----- nvinfo : EIATTR_KPARAM_INFO
	.align		4
.L_727:
        /*0038*/ 	.byte	0x04, 0x17
        /*003a*/ 	.short	(.L_729 - .L_728)
.L_728:
        /*003c*/ 	.word	0x00000000
        /*0040*/ 	.short	0x0002
        /*0042*/ 	.short	0x0010
        /*0044*/ 	.byte	0x00, 0xf5, 0x21, 0x00


	//----- nvinfo : EIATTR_KPARAM_INFO
	.align		4
.L_729:
        /*0048*/ 	.byte	0x04, 0x17
        /*004a*/ 	.short	(.L_731 - .L_730)
.L_730:
        /*004c*/ 	.word	0x00000000
        /*0050*/ 	.short	0x0001
        /*0052*/ 	.short	0x0008
        /*0054*/ 	.byte	0x00, 0xf0, 0x11, 0x00


	//----- nvinfo : EIATTR_KPARAM_INFO
	.align		4
.L_731:
        /*0058*/ 	.byte	0x04, 0x17
        /*005a*/ 	.short	(.L_733 - .L_732)
.L_732:
        /*005c*/ 	.word	0x00000000
        /*0060*/ 	.short	0x0000
        /*0062*/ 	.short	0x0000
        /*0064*/ 	.byte	0x00, 0xf5, 0x21, 0x00


	//----- nvinfo : EIATTR_SPARSE_MMA_MASK
	.align		4
.L_733:
        /*0068*/ 	.byte	0x03, 0x50
        /*006a*/ 	.short	0x0000


	//----- nvinfo : EIATTR_MAXREG_COUNT
	.align		4
        /*006c*/ 	.byte	0x03, 0x1b
        /*006e*/ 	.short	0x00ff


	//----- nvinfo : EIATTR_MERCURY_ISA_VERSION
	.align		4
        /*0070*/ 	.byte	0x03, 0x5f
        /*0072*/ 	.short	0x0101


	//----- nvinfo : EIATTR_VRC_CTA_INIT_COUNT
	.align		4
        /*0074*/ 	.byte	0x02, 0x4a
	.zero		1
	.zero		1


	//----- nvinfo : EIATTR_EXIT_INSTR_OFFSETS
	.align		4
        /*0078*/ 	.byte	0x04, 0x1c
        /*007a*/ 	.short	(.L_735 - .L_734)


	//   ....[0]....
.L_734:
        /*007c*/ 	.word	0x000000d0


	//   ....[1]....
        /*0080*/ 	.word	0x00000220


	//----- nvinfo : EIATTR_CBANK_PARAM_SIZE
	.align		4
.L_735:
        /*0084*/ 	.byte	0x03, 0x19
        /*0086*/ 	.short	0x0024


	//----- nvinfo : EIATTR_PARAM_CBANK
	.align		4
        /*0088*/ 	.byte	0x04, 0x0a
        /*008a*/ 	.short	(.L_737 - .L_736)
	.align		4
.L_736:
        /*008c*/ 	.word	index@(.nv.constant0._Z15nppiCopy_kernelItLi3EEvPKT_iPS0_iii)
        /*0090*/ 	.short	0x0380
        /*0092*/ 	.short	0x0024


	//----- nvinfo : EIATTR_SW_WAR
	.align		4
.L_737:
        /*0094*/ 	.byte	0x04, 0x36
        /*0096*/ 	.short	(.L_739 - .L_738)
.L_738:
        /*0098*/ 	.word	0x00000008
.L_739:


//--------------------- .nv.info._Z15nppiCopy_kernelItLi1EEvPKT_iPS0_iii --------------------------
	.section	.nv.info._Z15nppiCopy_kernelItLi1EEvPKT_iPS0_iii,"",@"SHT_CUDA_INFO"
	.sectionflags	@""
	.align	4


	//----- nvinfo : EIATTR_CUDA_API_VERSION
	.align		4
        /*0000*/ 	.byte	0x04, 0x37
        /*0002*/ 	.short	(.L_741 - .L_740)
.L_740:
        /*0004*/ 	.word	0x00000082


	//----- nvinfo : EIATTR_KPARAM_INFO
	.align		4
.L_741:
        /*0008*/ 	.byte	0x04, 0x17
        /*000a*/ 	.short	(.L_743 - .L_742)
.L_742:
        /*000c*/ 	.word	0x00000000
        /*0010*/ 	.short	0x0005
        /*0012*/ 	.short	0x0020
        /*0014*/ 	.byte	0x00, 0xf0, 0x11, 0x00


	//----- nvinfo : EIATTR_KPARAM_INFO
	.align		4
.L_743:
        /*0018*/ 	.byte	0x04, 0x17
        /*001a*/ 	.short	(.L_745 - .L_744)
.L_744:
        /*001c*/ 	.word	0x00000000
        /*0020*/ 	.short	0x0004
        /*0022*/ 	.short	0x001c
        /*0024*/ 	.byte	0x00, 0xf0, 0x11, 0x00


	//----- nvinfo : EIATTR_KPARAM_INFO
	.align		4
.L_745:
        /*0028*/ 	.byte	0x04, 0x17
        /*002a*/ 	.short	(.L_747 - .L_746)
.L_746:
        /*002c*/ 	.word	0x00000000
        /*0030*/ 	.short	0x0003
        /*0032*/ 	.short	0x0018
        /*0034*/ 	.byte	0x00, 0xf0, 0x11, 0x00


	//----- nvinfo : EIATTR_KPARAM_INFO
	.align		4
.L_747:
        /*0038*/ 	.byte	0x04, 0x17
        /*003a*/ 	.short	(.L_749 - .L_748)
.L_748:
        /*003c*/ 	.word	0x00000000
        /*0040*/ 	.short	0x0002
        /*0042*/ 	.short	0x0010
        /*0044*/ 	.byte	0x00, 0xf5, 0x21, 0x00


	//----- nvinfo : EIATTR_KPARAM_INFO
	.align		4
.L_749:
        /*0048*/ 	.byte	0x04, 0x17
        /*004a*/ 	.short	(.L_751 - .L_750)
.L_750:
        /*004c*/ 	.word	0x00000000
        /*0050*/ 	.short	0x0001
        /*0052*/ 	.short	0x0008
        /*0054*/ 	.byte	0x00, 0xf0, 0x11, 0x00


	//----- nvinfo : EIATTR_KPARAM_INFO
	.align		4
.L_751:
        /*0058*/ 	.byte	0x04, 0x17
        /*005a*/ 	.short	(.L_753 - .L_752)
.L_752:
        /*005c*/ 	.word	0x00000000
        /*0060*/ 	.short	0x0000
        /*0062*/ 	.short	0x0000
        /*0064*/ 	.byte	0x00, 0xf5, 0x21, 0x00


	//----- nvinfo : EIATTR_SPARSE_MMA_MASK
	.align		4
.L_753:
        /*0068*/ 	.byte	0x03, 0x50
        /*006a*/ 	.short	0x0000


	//----- nvinfo : EIATTR_MAXREG_COUNT
	.align		4
        /*006c*/ 	.byte	0x03, 0x1b
        /*006e*/ 	.short	0x00ff


	//----- nvinfo : EIATTR_MERCURY_ISA_VERSION
	.align		4
        /*0070*/ 	.byte	0x03, 0x5f
        /*0072*/ 	.short	0x0101


	//----- nvinfo : EIATTR_VRC_CTA_INIT_COUNT
	.align		4
        /*0074*/ 	.byte	0x02, 0x4a
	.zero		1
	.zero		1


	//----- nvinfo : EIATTR_EXIT_INSTR_OFFSETS
	.align		4
        /*0078*/ 	.byte	0x04, 0x1c
        /*007a*/ 	.short	(.L_755 - .L_754)


	//   ....[0]....
.L_754:
        /*007c*/ 	.word	0x000000d0


	//   ....[1]....
        /*0080*/ 	.word	0x000001d0


	//----- nvinfo : EIATTR_CBANK_PARAM_SIZE
	.align		4
.L_755:
        /*0084*/ 	.byte	0x03, 0x19
        /*0086*/ 	.short	0x0024


	//----- nvinfo : EIATTR_PARAM_CBANK
	.align		4
        /*0088*/ 	.byte	0x04, 0x0a
        /*008a*/ 	.short	(.L_757 - .L_756)
	.align		4
.L_756:
        /*008c*/ 	.word	index@(.nv.constant0._Z15nppiCopy_kernelItLi1EEvPKT_iPS0_iii)
        /*0090*/ 	.short	0x0380
        /*0092*/ 	.short	0x0024


	//----- nvinfo : EIATTR_SW_WAR
	.align		4
.L_757:
        /*0094*/ 	.byte	0x04, 0x36
        /*0096*/ 	.short	(.L_759 - .L_758)
.L_758:
        /*0098*/ 	.word	0x00000008
.L_759:


//--------------------- .nv.info._Z15nppiCopy_kernelIhLi4EEvPKT_iPS0_iii --------------------------
	.section	.nv.info._Z15nppiCopy_kernelIhLi4EEvPKT_iPS0_iii,"",@"SHT_CUDA_INFO"
	.sectionflags	@""
	.align	4


	//----- nvinfo : EIATTR_CUDA_API_VERSION
	.align		4
        /*0000*/ 	.byte	0x04, 0x37
        /*0002*/ 	.short	(.L_761 - .L_760)
.L_760:
        /*0004*/ 	.word	0x00000082


	//----- nvinfo : EIATTR_KPARAM_INFO
	.align		4
.L_761:
        /*0008*/ 	.byte	0x04, 0x17
        /*000a*/ 	.short	(.L_763 - .L_762)
.L_762:
        /*000c*/ 	.word	0x00000000
        /*0010*/ 	.short	0x0005
        /*0012*/ 	.short	0x0020
        /*0014*/ 	.byte	0x00, 0xf0, 0x11, 0x00


	//----- nvinfo : EIATTR_KPARAM_INFO
	.align		4
.L_763:
        /*0018*/ 	.byte	0x04, 0x17
        /*001a*/ 	.short	(.L_765 - .L_764)
.L_764:
        /*001c*/ 	.word	0x00000000
        /*0020*/ 	.short	0x0004
        /*0022*/ 	.short	0x001c
        /*0024*/ 	.byte	0x00, 0xf0, 0x11, 0x00


	//----- nvinfo : EIATTR_KPARAM_INFO
	.align		4
.L_765:
        /*0028*/ 	.byte	0x04, 0x17
        /*002a*/ 	.short	(.L_767 - .L_766)
.L_766:
        /*002c*/ 	.word	0x00000000
        /*0030*/ 	.short	0x0003
        /*0032*/ 	.short	0x0018
        /*0034*/ 	.byte	0x00, 0xf0, 0x11, 0x00


	//----- nvinfo : EIATTR_KPARAM_INFO
	.align		4
.L_767:
        /*0038*/ 	.byte	0x04, 0x17
        /*003a*/ 	.short	(.L_769 - .L_768)
.L_768:
        /*003c*/ 	.word	0x00000000
        /*0040*/ 	.short	0x0002
        /*0042*/ 	.short	0x0010
        /*0044*/ 	.byte	0x00, 0xf5, 0x21, 0x00


	//----- nvinfo : EIATTR_KPARAM_INFO
	.align		4
.L_769:
        /*0048*/ 	.byte	0x04, 0x17
        /*004a*/ 	.short	(.L_771 - .L_770)
.L_770:
        /*004c*/ 	.word	0x00000000
        /*0050*/ 	.short	0x0001
        /*0052*/ 	.short	0x0008
        /*0054*/ 	.byte	0x00, 0xf0, 0x11, 0x00


	//----- nvinfo : EIATTR_KPARAM_INFO
	.align		4
.L_771:
        /*0058*/ 	.byte	0x04, 0x17
        /*005a*/ 	.short	(.L_773 - .L_772)
.L_772:
        /*005c*/ 	.word	0x00000000
        /*0060*/ 	.short	0x0000
        /*0062*/ 	.short	0x0000
        /*0064*/ 	.byte	0x00, 0xf5, 0x21, 0x00


	//----- nvinfo : EIATTR_SPARSE_MMA_MASK
	.align		4
.L_773:
        /*0068*/ 	.byte	0x03, 0x50
        /*006a*/ 	.short	0x0000


	//----- nvinfo : EIATTR_MAXREG_COUNT
	.align		4
        /*006c*/ 	.byte	0x03, 0x1b
        /*006e*/ 	.short	0x00ff


	//----- nvinfo : EIATTR_MERCURY_ISA_VERSION
	.align		4
        /*0070*/ 	.byte	0x03, 0x5f
        /*0072*/ 	.short	0x0101


	//----- nvinfo : EIATTR_VRC_CTA_INIT_COUNT
	.align		4
        /*0074*/ 	.byte	0x02, 0x4a
	.zero		1
	.zero		1


	//----- nvinfo : EIATTR_EXIT_INSTR_OFFSETS
	.align		4
        /*0078*/ 	.byte	0x04, 0x1c
        /*007a*/ 	.short	(.L_775 - .L_774)


	//   ....[0]....
.L_774:
        /*007c*/ 	.word	0x000000d0


	//   ....[1]....
        /*0080*/ 	.word	0x00000250


	//----- nvinfo : EIATTR_CBANK_PARAM_SIZE
	.align		4
.L_775:
        /*0084*/ 	.byte	0x03, 0x19
        /*0086*/ 	.short	0x0024


	//----- nvinfo : EIATTR_PARAM_CBANK
	.align		4
        /*0088*/ 	.byte	0x04, 0x0a
        /*008a*/ 	.short	(.L_777 - .L_776)
	.align		4
.L_776:
        /*008c*/ 	.word	index@(.nv.constant0._Z15nppiCopy_kernelIhLi4EEvPKT_iPS0_iii)
        /*0090*/ 	.short	0x0380
        /*0092*/ 	.short	0x0024


	//----- nvinfo : EIATTR_SW_WAR
	.align		4
.L_777:
        /*0094*/ 	.byte	0x04, 0x36
        /*0096*/ 	.short	(.L_779 - .L_778)
.L_778:
        /*0098*/ 	.word	0x00000008
.L_779:


//--------------------- .nv.info._Z15nppiCopy_kernelIhLi3EEvPKT_iPS0_iii --------------------------
	.section	.nv.info._Z15nppiCopy_kernelIhLi3EEvPKT_iPS0_iii,"",@"SHT_CUDA_INFO"
	.sectionflags	@""
	.align	4


	//----- nvinfo : EIATTR_CUDA_API_VERSION
	.align		4
        /*0000*/ 	.byte	0x04, 0x37
        /*0002*/ 	.short	(.L_781 - .L_780)
.L_780:
        /*0004*/ 	.word	0x00000082


	//----- nvinfo : EIATTR_KPARAM_INFO
	.align		4
.L_781:
        /*0008*/ 	.byte	0x04, 0x17
        /*000a*/ 	.short	(.L_783 - .L_782)
.L_782:
        /*000c*/ 	.word	0x00000000
        /*0010*/ 	.short	0x0005
        /*0012*/ 	.short	0x0020
        /*0014*/ 	.byte	0x00, 0xf0, 0x11, 0x00


	//----- nvinfo : EIATTR_KPARAM_INFO
	.align		4
.L_783:
        /*0018*/ 	.byte	0x04, 0x17
        /*001a*/ 	.short	(.L_785 - .L_784)
.L_784:
        /*001c*/ 	.word	0x00000000
        /*0020*/ 	.short	0x0004
        /*0022*/ 	.short	0x001c
        /*0024*/ 	.byte	0x00, 0xf0, 0x11, 0x00


	//----- nvinfo : EIATTR_KPARAM_INFO
	.align		4
.L_785:
        /*0028*/ 	.byte	0x04, 0x17
        /*002a*/ 	.short	(.L_787 - .L_786)
.L_786:
        /*002c*/ 	.word	0x00000000
        /*0030*/ 	.short	0x0003
        /*0032*/ 	.short	0x0018
        /*0034*/ 	.byte	0x00, 0xf0, 0x11, 0x00


	//----- nvinfo : EIATTR_KPARAM_INFO
	.align		4
.L_787:
        /*0038*/ 	.byte	0x04, 0x17
        /*003a*/ 	.short	(.L_789 - .L_788)
.L_788:
        /*003c*/ 	.word	0x00000000
        /*0040*/ 	.short	0x0002
        /*0042*/ 	.short	0x0010
        /*0044*/ 	.byte	0x00, 0xf5, 0x21, 0x00


	//----- nvinfo : EIATTR_KPARAM_INFO
	.align		4
.L_789:
        /*0048*/ 	.byte	0x04, 0x17
        /*004a*/ 	.short	(.L_791 - .L_790)
.L_790:
        /*004c*/ 	.word	0x00000000
        /*0050*/ 	.short	0x0001
        /*0052*/ 	.short	0x0008
        /*0054*/ 	.byte	0x00, 0xf0, 0x11, 0x00


	//----- nvinfo : EIATTR_KPARAM_INFO
	.align		4
.L_791:
        /*0058*/ 	.byte	0x04, 0x17
        /*005a*/ 	.short	(.L_793 - .L_792)
.L_792:
        /*005c*/ 	.word	0x00000000
        /*0060*/ 	.short	0x0000
        /*0062*/ 	.short	0x0000
        /*0064*/ 	.byte	0x00, 0xf5, 0x21, 0x00


	//----- nvinfo : EIATTR_SPARSE_MMA_MASK
	.align		4
.L_793:
        /*0068*/ 	.byte	0x03, 0x50
        /*006a*/ 	.short	0x0000


	//----- nvinfo : EIATTR_MAXREG_COUNT
	.align		4
        /*006c*/ 	.byte	0x03, 0x1b
        /*006e*/ 	.short	0x00ff


	//----- nvinfo : EIATTR_MERCURY_ISA_VERSION
	.align		4
        /*0070*/ 	.byte	0x03, 0x5f
        /*0072*/ 	.short	0x0101


	//----- nvinfo : EIATTR_VRC_CTA_INIT_COUNT
	.align		4
        /*0074*/ 	.byte	0x02, 0x4a
	.zero		1
	.zero		1


	//----- nvinfo : EIATTR_EXIT_INSTR_OFFSETS
	.align		4
        /*0078*/ 	.byte	0x04, 0x1c
        /*007a*/ 	.short	(.L_795 - .L_794)


	//   ....[0]....
.L_794:
        /*007c*/ 	.word	0x000000d0


	//   ....[1]....
        /*0080*/ 	.word	0x00000230


	//----- nvinfo : EIATTR_CBANK_PARAM_SIZE
	.align		4
.L_795:
        /*0084*/ 	.byte	0x03, 0x19
        /*0086*/ 	.short	0x0024


	//----- nvinfo : EIATTR_PARAM_CBANK
	.align		4
        /*0088*/ 	.byte	0x04, 0x0a
        /*008a*/ 	.short	(.L_797 - .L_796)
	.align		4
.L_796:
        /*008c*/ 	.word	index@(.nv.constant0._Z15nppiCopy_kernelIhLi3EEvPKT_iPS0_iii)
        /*0090*/ 	.short	0x0380
        /*0092*/ 	.short	0x0024


	//----- nvinfo : EIATTR_SW_WAR
	.align		4
.L_797:
        /*0094*/ 	.byte	0x04, 0x36
        /*0096*/ 	.short	(.L_799 - .L_798)
.L_798:
        /*0098*/ 	.word	0x00000008
.L_799:


//--------------------- .nv.info._Z15nppiCopy_kernelIhLi1EEvPKT_iPS0_iii --------------------------
	.section	.nv.info._Z15nppiCopy_kernelIhLi1EEvPKT_iPS0_iii,"",@"SHT_CUDA_INFO"
	.sectionflags	@""
	.align	4


	//----- nvinfo : EIATTR_CUDA_API_VERSION
	.align		4
        /*0000*/ 	.byte	0x04, 0x37
        /*0002*/ 	.short	(.L_801 - .L_800)
.L_800:
        /*0004*/ 	.word	0x00000082


	//----- nvinfo : EIATTR_KPARAM_INFO
	.align		4
.L_801:
        /*0008*/ 	.byte	0x04, 0x17
        /*000a*/ 	.short	(.L_803 - .L_802)
.L_802:
        /*000c*/ 	.word	0x00000000
        /*0010*/ 	.short	0x0005
        /*0012*/ 	.short	0x0020
        /*0014*/ 	.byte	0x00, 0xf0, 0x11, 0x00


	//----- nvinfo : EIATTR_KPARAM_INFO
	.align		4
.L_803:
        /*0018*/ 	.byte	0x04, 0x17
        /*001a*/ 	.short	(.L_805 - .L_804)
.L_804:
        /*001c*/ 	.word	0x00000000
        /*0020*/ 	.short	0x0004
        /*0022*/ 	.short	0x001c
        /*0024*/ 	.byte	0x00, 0xf0, 0x11, 0x00


	//----- nvinfo : EIATTR_KPARAM_INFO
	.align		4
.L_805:
        /*0028*/ 	.byte	0x04, 0x17
        /*002a*/ 	.short	(.L_807 - .L_806)
.L_806:
        /*002c*/ 	.word	0x00000000
        /*0030*/ 	.short	0x0003
        /*0032*/ 	.short	0x0018
        /*0034*/ 	.byte	0x00, 0xf0, 0x11, 0x00


	//----- nvinfo : EIATTR_KPARAM_INFO
	.align		4
.L_807:
        /*0038*/ 	.byte	0x04, 0x17
        /*003a*/ 	.short	(.L_809 - .L_808)
.L_808:
        /*003c*/ 	.word	0x00000000
        /*0040*/ 	.short	0x0002
        /*0042*/ 	.short	0x0010
        /*0044*/ 	.byte	0x00, 0xf5, 0x21, 0x00


	//----- nvinfo : EIATTR_KPARAM_INFO
	.align		4
.L_809:
        /*0048*/ 	.byte	0x04, 0x17
        /*004a*/ 	.short	(.L_811 - .L_810)
.L_810:
        /*004c*/ 	.word	0x00000000
        /*0050*/ 	.short	0x0001
        /*0052*/ 	.short	0x0008
        /*0054*/ 	.byte	0x00, 0xf0, 0x11, 0x00


	//----- nvinfo : EIATTR_KPARAM_INFO
	.align		4
.L_811:
        /*0058*/ 	.byte	0x04, 0x17
        /*005a*/ 	.short	(.L_813 - .L_812)
.L_812:
        /*005c*/ 	.word	0x00000000
        /*0060*/ 	.short	0x0000
        /*0062*/ 	.short	0x0000
        /*0064*/ 	.byte	0x00, 0xf5, 0x21, 0x00


	//----- nvinfo : EIATTR_SPARSE_MMA_MASK
	.align		4
.L_813:
        /*0068*/ 	.byte	0x03, 0x50
        /*006a*/ 	.short	0x0000


	//----- nvinfo : EIATTR_MAXREG_COUNT
	.align		4
        /*006c*/ 	.byte	0x03, 0x1b
        /*006e*/ 	.short	0x00ff


	//----- nvinfo : EIATTR_MERCURY_ISA_VERSION
	.align		4
        /*0070*/ 	.byte	0x03, 0x5f
        /*0072*/ 	.short	0x0101


	//----- nvinfo : EIATTR_VRC_CTA_INIT_COUNT
	.align		4
        /*0074*/ 	.byte	0x02, 0x4a
	.zero		1
	.zero		1


	//----- nvinfo : EIATTR_EXIT_INSTR_OFFSETS
	.align		4
        /*0078*/ 	.byte	0x04, 0x1c
        /*007a*/ 	.short	(.L_815 - .L_814)


	//   ....[0]....
.L_814:
        /*007c*/ 	.word	0x000000d0


	//   ....[1]....
        /*0080*/ 	.word	0x000001e0


	//----- nvinfo : EIATTR_CBANK_PARAM_SIZE
	.align		4
.L_815:
        /*0084*/ 	.byte	0x03, 0x19
        /*0086*/ 	.short	0x0024


	//----- nvinfo : EIATTR_PARAM_CBANK
	.align		4
        /*0088*/ 	.byte	0x04, 0x0a
        /*008a*/ 	.short	(.L_817 - .L_816)
	.align		4
.L_816:
        /*008c*/ 	.word	index@(.nv.constant0._Z15nppiCopy_kernelIhLi1EEvPKT_iPS0_iii)
        /*0090*/ 	.short	0x0380
        /*0092*/ 	.short	0x0024


	//----- nvinfo : EIATTR_SW_WAR
	.align		4
.L_817:
        /*0094*/ 	.byte	0x04, 0x36
        /*0096*/ 	.short	(.L_819 - .L_818)
.L_818:
        /*0098*/ 	.word	0x00000008
.L_819:


//--------------------- .nv.info._Z29nppiCopy_32f_P3C3R_vectorizedPKfS0_S0_iPfiii --------------------------
	.section	.nv.info._Z29nppiCopy_32f_P3C3R_vectorizedPKfS0_S0_iPfiii,"",@"SHT_CUDA_INFO"
	.sectionflags	@""
	.align	4


	//----- nvinfo : EIATTR_CUDA_API_VERSION
	.align		4
        /*0000*/ 	.byte	0x04, 0x37
        /*0002*/ 	.short	(.L_821 - .L_820)
.L_820:
        /*0004*/ 	.word	0x00000082


	//----- nvinfo : EIATTR_KPARAM_INFO
	.align		4
.L_821:
        /*0008*/ 	.byte	0x04, 0x17
        /*000a*/ 	.short	(.L_823 - .L_822)
.L_822:
        /*000c*/ 	.word	0x00000000
        /*0010*/ 	.short	0x0007
        /*0012*/ 	.short	0x0030
        /*0014*/ 	.byte	0x00, 0xf0, 0x11, 0x00


	//----- nvinfo : EIATTR_KPARAM_INFO
	.align		4
.L_823:
        /*0018*/ 	.byte	0x04, 0x17
        /*001a*/ 	.short	(.L_825 - .L_824)
.L_824:
        /*001c*/ 	.word	0x00000000
        /*0020*/ 	.short	0x0006
        /*0022*/ 	.short	0x002c
        /*0024*/ 	.byte	0x00, 0xf0, 0x11, 0x00


	//----- nvinfo : EIATTR_KPARAM_INFO
	.align		4
.L_825:
        /*0028*/ 	.byte	0x04, 0x17
        /*002a*/ 	.short	(.L_827 - .L_826)
.L_826:
        /*002c*/ 	.word	0x00000000
        /*0030*/ 	.short	0x0005
        /*0032*/ 	.short	0x0028
        /*0034*/ 	.byte	0x00, 0xf0, 0x11, 0x00


	//----- nvinfo : EIATTR_KPARAM_INFO
	.align		4
.L_827:
        /*0038*/ 	.byte	0x04, 0x17
        /*003a*/ 	.short	(.L_829 - .L_828)
.L_828:
        /*003c*/ 	.word	0x00000000
        /*0040*/ 	.short	0x0004
        /*0042*/ 	.short	0x0020
        /*0044*/ 	.byte	0x00, 0xf5, 0x21, 0x00


	//----- nvinfo : EIATTR_KPARAM_INFO
	.align		4
.L_829:
        /*0048*/ 	.byte	0x04, 0x17
        /*004a*/ 	.short	(.L_831 - .L_830)
.L_830:
        /*004c*/ 	.word	0x00000000
        /*0050*/ 	.short	0x0003
        /*0052*/ 	.short	0x0018
        /*0054*/ 	.byte	0x00, 0xf0, 0x11, 0x00


	//----- nvinfo : EIATTR_KPARAM_INFO
	.align		4
.L_831:
        /*0058*/ 	.byte	0x04, 0x17
        /*005a*/ 	.short	(.L_833 - .L_832)
.L_832:
        /*005c*/ 	.word	0x00000000
        /*0060*/ 	.short	0x0002
        /*0062*/ 	.short	0x0010
        /*0064*/ 	.byte	0x00, 0xf5, 0x21, 0x00


	//----- nvinfo : EIATTR_KPARAM_INFO
	.align		4
.L_833:
        /*0068*/ 	.byte	0x04, 0x17
        /*006a*/ 	.short	(.L_835 - .L_834)
.L_834:
        /*006c*/ 	.word	0x00000000
        /*0070*/ 	.short	0x0001
        /*0072*/ 	.short	0x0008
        /*0074*/ 	.byte	0x00, 0xf5, 0x21, 0x00


	//----- nvinfo : EIATTR_KPARAM_INFO
	.align		4
.L_835:
        /*0078*/ 	.byte	0x04, 0x17
        /*007a*/ 	.short	(.L_837 - .L_836)
.L_836:
        /*007c*/ 	.word	0x00000000
        /*0080*/ 	.short	0x0000
        /*0082*/ 	.short	0x0000
        /*0084*/ 	.byte	0x00, 0xf5, 0x21, 0x00


	//----- nvinfo : EIATTR_SPARSE_MMA_MASK
	.align		4
.L_837:
        /*0088*/ 	.byte	0x03, 0x50
        /*008a*/ 	.short	0x0000


	//----- nvinfo : EIATTR_MAXREG_COUNT
	.align		4
        /*008c*/ 	.byte	0x03, 0x1b
        /*008e*/ 	.short	0x00ff


	//----- nvinfo : EIATTR_MERCURY_ISA_VERSION
	.align		4
        /*0090*/ 	.byte	0x03, 0x5f
        /*0092*/ 	.short	0x0101


	//----- nvinfo : EIATTR_VRC_CTA_INIT_COUNT
	.align		4
        /*0094*/ 	.byte	0x02, 0x4a
	.zero		1
	.zero		1


	//----- nvinfo : EIATTR_EXIT_INSTR_OFFSETS
	.align		4
        /*0098*/ 	.byte	0x04, 0x1c
        /*009a*/ 	.short	(.L_839 - .L_838)


	//   ....[0]....
.L_838:
        /*009c*/ 	.word	0x000000b0


	//   ....[1]....
        /*00a0*/ 	.word	0x00000210


	//   ....[2]....
        /*00a4*/ 	.word	0x00000350


	//   ....[3]....
        /*00a8*/ 	.word	0x000005d0


	//----- nvinfo : EIATTR_CRS_STACK_SIZE
	.align		4
.L_839:
        /*00ac*/ 	.byte	0x04, 0x1e
        /*00ae*/ 	.short	(.L_841 - .L_840)
.L_840:
        /*00b0*/ 	.word	0x00000000


	//----- nvinfo : EIATTR_CBANK_PARAM_SIZE
	.align		4
.L_841:
        /*00b4*/ 	.byte	0x03, 0x19
        /*00b6*/ 	.short	0x0034


	//----- nvinfo : EIATTR_PARAM_CBANK
	.align		4
        /*00b8*/ 	.byte	0x04, 0x0a
        /*00ba*/ 	.short	(.L_843 - .L_842)
	.align		4
.L_842:
        /*00bc*/ 	.word	index@(.nv.constant0._Z29nppiCopy_32f_P3C3R_vectorizedPKfS0_S0_iPfiii)
        /*00c0*/ 	.short	0x0380
        /*00c2*/ 	.short	0x0034


	//----- nvinfo : EIATTR_SW_WAR
	.align		4
.L_843:
        /*00c4*/ 	.byte	0x04, 0x36
        /*00c6*/ 	.short	(.L_845 - .L_844)
.L_844:
        /*00c8*/ 	.word	0x00000008
.L_845:


//--------------------- .nv.info._Z29nppiCopy_32f_C3P3R_vectorizedPKfiPfS1_S1_iii --------------------------
	.section	.nv.info._Z29nppiCopy_32f_C3P3R_vectorizedPKfiPfS1_S1_iii,"",@"SHT_CUDA_INFO"
	.sectionflags	@""
	.align	4


	//----- nvinfo : EIATTR_CUDA_API_VERSION
	.align		4
        /*0000*/ 	.byte	0x04, 0x37
        /*0002*/ 	.short	(.L_847 - .L_846)
.L_846:
        /*0004*/ 	.word	0x00000082


	//----- nvinfo : EIATTR_KPARAM_INFO
	.align		4
.L_847:
        /*0008*/ 	.byte	0x04, 0x17
        /*000a*/ 	.short	(.L_849 - .L_848)
.L_848:
        /*000c*/ 	.word	0x00000000
        /*0010*/ 	.short	0x0007
        /*0012*/ 	.short	0x0030
        /*0014*/ 	.byte	0x00, 0xf0, 0x11, 0x00


	//----- nvinfo : EIATTR_KPARAM_INFO
	.align		4
.L_849:
        /*0018*/ 	.byte	0x04, 0x17
        /*001a*/ 	.short	(.L_851 - .L_850)
.L_850:
        /*001c*/ 	.word	0x00000000
        /*0020*/ 	.short	0x0006
        /*0022*/ 	.short	0x002c
        /*0024*/ 	.byte	0x00, 0xf0, 0x11, 0x00


	//----- nvinfo : EIATTR_KPARAM_INFO
	.align		4
.L_851:
        /*0028*/ 	.byte	0x04, 0x17
        /*002a*/ 	.short	(.L_853 - .L_852)
.L_852:
        /*002c*/ 	.word	0x00000000
        /*0030*/ 	.short	0x0005
        /*0032*/ 	.short	0x0028
        /*0034*/ 	.byte	0x00, 0xf0, 0x11, 0x00


	//----- nvinfo : EIATTR_KPARAM_INFO
	.align		4
.L_853:
        /*0038*/ 	.byte	0x04, 0x17
        /*003a*/ 	.short	(.L_855 - .L_854)
.L_854:
        /*003c*/ 	.word	0x00000000
        /*0040*/ 	.short	0x0004
        /*0042*/ 	.short	0x0020
        /*0044*/ 	.byte	0x00, 0xf5, 0x21, 0x00


	//----- nvinfo : EIATTR_KPARAM_INFO
	.align		4
.L_855:
        /*0048*/ 	.byte	0x04, 0x17
        /*004a*/ 	.short	(.L_857 - .L_856)
.L_856:
        /*004c*/ 	.word	0x00000000
        /*0050*/ 	.short	0x0003
        /*0052*/ 	.short	0x0018
        /*0054*/ 	.byte	0x00, 0xf5, 0x21, 0x00


	//----- nvinfo : EIATTR_KPARAM_INFO
	.align		4
.L_857:
        /*0058*/ 	.byte	0x04, 0x17
        /*005a*/ 	.short	(.L_859 - .L_858)
.L_858:
        /*005c*/ 	.word	0x00000000
        /*0060*/ 	.short	0x0002
        /*0062*/ 	.short	0x0010
        /*0064*/ 	.byte	0x00, 0xf5, 0x21, 0x00


	//----- nvinfo : EIATTR_KPARAM_INFO
	.align		4
.L_859:
        /*0068*/ 	.byte	0x04, 0x17
        /*006a*/ 	.short	(.L_861 - .L_860)
.L_860:
        /*006c*/ 	.word	0x00000000
        /*0070*/ 	.short	0x0001
        /*0072*/ 	.short	0x0008
        /*0074*/ 	.byte	0x00, 0xf0, 0x11, 0x00


	//----- nvinfo : EIATTR_KPARAM_INFO
	.align		4
.L_861:
        /*0078*/ 	.byte	0x04, 0x17
        /*007a*/ 	.short	(.L_863 - .L_862)
.L_862:
        /*007c*/ 	.word	0x00000000
        /*0080*/ 	.short	0x0000
        /*0082*/ 	.short	0x0000
        /*0084*/ 	.byte	0x00, 0xf5, 0x21, 0x00


	//----- nvinfo : EIATTR_SPARSE_MMA_MASK
	.align		4
.L_863:
        /*0088*/ 	.byte	0x03, 0x50
        /*008a*/ 	.short	0x0000


	//----- nvinfo : EIATTR_MAXREG_COUNT
	.align		4
        /*008c*/ 	.byte	0x03, 0x1b
        /*008e*/ 	.short	0x00ff


	//----- nvinfo : EIATTR_MERCURY_ISA_VERSION
	.align		4
        /*0090*/ 	.byte	0x03, 0x5f
        /*0092*/ 	.short	0x0101


	//----- nvinfo : EIATTR_VRC_CTA_INIT_COUNT
	.align		4
        /*0094*/ 	.byte	0x02, 0x4a
	.zero		1
	.zero		1


	//----- nvinfo : EIATTR_EXIT_INSTR_OFFSETS
	.align		4
        /*0098*/ 	.byte	0x04, 0x1c
        /*009a*/ 	.short	(.L_865 - .L_864)


	//   ....[0]....
.L_864:
        /*009c*/ 	.word	0x000000b0


	//   ....[1]....
        /*00a0*/ 	.word	0x00000210


	//   ....[2]....
        /*00a4*/ 	.word	0x00000350


	//   ....[3]....
        /*00a8*/ 	.word	0x000005f0


	//----- nvinfo : EIATTR_CRS_STACK_SIZE
	.align		4
.L_865:
        /*00ac*/ 	.byte	0x04, 0x1e
        /*00ae*/ 	.short	(.L_867 - .L_866)
.L_866:
        /*00b0*/ 	.word	0x00000000


	//----- nvinfo : EIATTR_CBANK_PARAM_SIZE
	.align		4
.L_867:
        /*00b4*/ 	.byte	0x03, 0x19
        /*00b6*/ 	.short	0x0034


	//----- nvinfo : EIATTR_PARAM_CBANK
	.align		4
        /*00b8*/ 	.byte	0x04, 0x0a
        /*00ba*/ 	.short	(.L_869 - .L_868)
	.align		4
.L_868:
        /*00bc*/ 	.word	index@(.nv.constant0._Z29nppiCopy_32f_C3P3R_vectorizedPKfiPfS1_S1_iii)
        /*00c0*/ 	.short	0x0380
        /*00c2*/ 	.short	0x0034


	//----- nvinfo : EIATTR_SW_WAR
	.align		4
.L_869:
        /*00c4*/ 	.byte	0x04, 0x36
        /*00c6*/ 	.short	(.L_871 - .L_870)
.L_870:
        /*00c8*/ 	.word	0x00000008
.L_871:


//--------------------- .nv.info._Z33nppiCopy_8u_C4R_vectorized_kernelPKhiPhiii --------------------------
	.section	.nv.info._Z33nppiCopy_8u_C4R_vectorized_kernelPKhiPhiii,"",@"SHT_CUDA_INFO"
	.sectionflags	@""
	.align	4


	//----- nvinfo : EIATTR_CUDA_API_VERSION
	.align		4
        /*0000*/ 	.byte	0x04, 0x37
        /*0002*/ 	.short	(.L_873 - .L_872)
.L_872:
        /*0004*/ 	.word	0x00000082


	//----- nvinfo : EIATTR_KPARAM_INFO
	.align		4
.L_873:
        /*0008*/ 	.byte	0x04, 0x17
        /*000a*/ 	.short	(.L_875 - .L_874)
.L_874:
        /*000c*/ 	.word	0x00000000
        /*0010*/ 	.short	0x0005
        /*0012*/ 	.short	0x0020
        /*0014*/ 	.byte	0x00, 0xf0, 0x11, 0x00


	//----- nvinfo : EIATTR_KPARAM_INFO
	.align		4
.L_875:
        /*0018*/ 	.byte	0x04, 0x17
        /*001a*/ 	.short	(.L_877 - .L_876)
.L_876:
        /*001c*/ 	.word	0x00000000
        /*0020*/ 	.short	0x0004
        /*0022*/ 	.short	0x001c
        /*0024*/ 	.byte	0x00, 0xf0, 0x11, 0x00


	//----- nvinfo : EIATTR_KPARAM_INFO
	.align		4
.L_877:
        /*0028*/ 	.byte	0x04, 0x17
        /*002a*/ 	.short	(.L_879 - .L_878)
.L_878:
        /*002c*/ 	.word	0x00000000
        /*0030*/ 	.short	0x0003
        /*0032*/ 	.short	0x0018
        /*0034*/ 	.byte	0x00, 0xf0, 0x11, 0x00


	//----- nvinfo : EIATTR_KPARAM_INFO
	.align		4
.L_879:
        /*0038*/ 	.byte	0x04, 0x17
        /*003a*/ 	.short	(.L_881 - .L_880)
.L_880:
        /*003c*/ 	.word	0x00000000
        /*0040*/ 	.short	0x0002
        /*0042*/ 	.short	0x0010
        /*0044*/ 	.byte	0x00, 0xf5, 0x21, 0x00


	//----- nvinfo : EIATTR_KPARAM_INFO
	.align		4
.L_881:
        /*0048*/ 	.byte	0x04, 0x17
        /*004a*/ 	.short	(.L_883 - .L_882)
.L_882:
        /*004c*/ 	.word	0x00000000
        /*0050*/ 	.short	0x0001
        /*0052*/ 	.short	0x0008
        /*0054*/ 	.byte	0x00, 0xf0, 0x11, 0x00


	//----- nvinfo : EIATTR_KPARAM_INFO
	.align		4
.L_883:
        /*0058*/ 	.byte	0x04, 0x17
        /*005a*/ 	.short	(.L_885 - .L_884)
.L_884:
        /*005c*/ 	.word	0x00000000
        /*0060*/ 	.short	0x0000
        /*0062*/ 	.short	0x0000
        /*0064*/ 	.byte	0x00, 0xf5, 0x21, 0x00


	//----- nvinfo : EIATTR_SPARSE_MMA_MASK
	.align		4
.L_885:
        /*0068*/ 	.byte	0x03, 0x50
        /*006a*/ 	.short	0x0000


	//----- nvinfo : EIATTR_MAXREG_COUNT
	.align		4
        /*006c*/ 	.byte	0x03, 0x1b
        /*006e*/ 	.short	0x00ff


	//----- nvinfo : EIATTR_MERCURY_ISA_VERSION
	.align		4
        /*0070*/ 	.byte	0x03, 0x5f
        /*0072*/ 	.short	0x0101


	//----- nvinfo : EIATTR_VRC_CTA_INIT_COUNT
	.align		4
        /*0074*/ 	.byte	0x02, 0x4a
	.zero		1
	.zero		1


	//----- nvinfo : EIATTR_EXIT_INSTR_OFFSETS
	.align		4
        /*0078*/ 	.byte	0x04, 0x1c
        /*007a*/ 	.short	(.L_887 - .L_886)


	//   ....[0]....
.L_886:
        /*007c*/ 	.word	0x000000d0


	//   ....[1]....
        /*0080*/ 	.word	0x000001d0


	//----- nvinfo : EIATTR_CBANK_PARAM_SIZE
	.align		4
.L_887:
        /*0084*/ 	.byte	0x03, 0x19
        /*0086*/ 	.short	0x0024


	//----- nvinfo : EIATTR_PARAM_CBANK
	.align		4
        /*0088*/ 	.byte	0x04, 0x0a
        /*008a*/ 	.short	(.L_889 - .L_888)
	.align		4
.L_888:
        /*008c*/ 	.word	index@(.nv.constant0._Z33nppiCopy_8u_C4R_vectorized_kernelPKhiPhiii)
        /*0090*/ 	.short	0x0380
        /*0092*/ 	.short	0x0024


	//----- nvinfo : EIATTR_SW_WAR
	.align		4
.L_889:
        /*0094*/ 	.byte	0x04, 0x36
        /*0096*/ 	.short	(.L_891 - .L_890)
.L_890:
        /*0098*/ 	.word	0x00000008
.L_891:


//--------------------- .nv.callgraph             --------------------------
	.section	.nv.callgraph,"",@"SHT_CUDA_CALLGRAPH"
	.align	4
	.sectionentsize	8
	.align		4
        /*0000*/ 	.word	0x00000000
	.align		4
        /*0004*/ 	.word	0xffffffff
	.align		4
        /*0008*/ 	.word	0x00000000
	.align		4
        /*000c*/ 	.word	0xfffffffe
	.align		4
        /*0010*/ 	.word	0x00000000
	.align		4
        /*0014*/ 	.word	0xfffffffd
	.align		4
        /*0018*/ 	.word	0x00000000
	.align		4
        /*001c*/ 	.word	0xfffffffc


//--------------------- .text._Z21nppiCopy_PxCxR_kernelIfLi4EEvPKPT_iS1_iii --------------------------
	.section	.text._Z21nppiCopy_PxCxR_kernelIfLi4EEvPKPT_iS1_iii,"ax",@progbits
	.align	128
        .global         _Z21nppiCopy_PxCxR_kernelIfLi4EEvPKPT_iS1_iii
        .type           _Z21nppiCopy_PxCxR_kernelIfLi4EEvPKPT_iS1_iii,@function
        .size           _Z21nppiCopy_PxCxR_kernelIfLi4EEvPKPT_iS1_iii,(.L_x_52 - _Z21nppiCopy_PxCxR_kernelIfLi4EEvPKPT_iS1_iii)
        .other          _Z21nppiCopy_PxCxR_kernelIfLi4EEvPKPT_iS1_iii,@"STO_CUDA_ENTRY STV_DEFAULT"
_Z21nppiCopy_PxCxR_kernelIfLi4EEvPKPT_iS1_iii:
.text._Z21nppiCopy_PxCxR_kernelIfLi4EEvPKPT_iS1_iii:
[----:B------:R-:W-:Y:S01]  /*0000*/  LDC R1, c[0x0][0x37c] ;  /* 0x0000df00ff017b82 */ /* 0x000fe20000000800 */
[----:B------:R-:W0:Y:S07]  /*0010*/  S2R R5, SR_TID.Y ;  /* 0x0000000000057919 */ /* 0x000e2e0000002200 */
[----:B------:R-:W1:Y:S01]  /*0020*/  LDC R0, c[0x0][0x360] ;  /* 0x0000d800ff007b82 */ /* 0x000e620000000800 */
[----:B------:R-:W2:Y:S01]  /*0030*/  LDCU UR6, c[0x0][0x3a0] ;  /* 0x00007400ff0677ac */ /* 0x000ea20008000800 */
[----:B------:R-:W1:Y:S01]  /*0040*/  S2R R3, SR_TID.X ;  /* 0x0000000000037919 */ /* 0x000e620000002100 */
[----:B------:R-:W3:Y:S05]  /*0050*/  LDCU UR7, c[0x0][0x39c] ;  /* 0x00007380ff0777ac */ /* 0x000eea0008000800 */
[----:B------:R-:W0:Y:S08]  /*0060*/  S2UR UR5, SR_CTAID.Y ;  /* 0x00000000000579c3 */ /* 0x000e300000002600 */
[----:B------:R-:W0:Y:S08]  /*0070*/  LDC R10, c[0x0][0x364] ;  /* 0x0000d900ff0a7b82 */ /* 0x000e300000000800 */
[----:B------:R-:W1:Y:S01]  /*0080*/  S2UR UR4, SR_CTAID.X ;  /* 0x00000000000479c3 */ /* 0x000e620000002500 */
[----:B0-----:R-:W-:-:S05]  /*0090*/  IMAD R10, R10, UR5, R5 ;  /* 0x000000050a0a7c24 */ /* 0x001fca000f8e0205 */
[----:B--2---:R-:W-:Y:S01]  /*00a0*/  ISETP.GE.AND P0, PT, R10, UR6, PT ;  /* 0x000000060a007c0c */ /* 0x004fe2000bf06270 */
[----:B-1----:R-:W-:-:S05]  /*00b0*/  IMAD R0, R0, UR4, R3 ;  /* 0x0000000400007c24 */ /* 0x002fca000f8e0203 */
[----:B---3--:R-:W-:-:S13]  /*00c0*/  ISETP.GE.OR P0, PT, R0, UR7, P0 ;  /* 0x0000000700007c0c */ /* 0x008fda0008706670 */
[----:B------:R-:W-:Y:S05]  /*00d0*/  @P0 EXIT ;  /* 0x000000000000094d */ /* 0x000fea0003800000 */
[----:B------:R-:W0:Y:S01]  /*00e0*/  LDC.64 R2, c[0x0][0x380] ;  /* 0x0000e000ff027b82 */ /* 0x000e220000000a00 */
[----:B------:R-:W0:Y:S01]  /*00f0*/  LDCU.64 UR4, c[0x0][0x358] ;  /* 0x00006b00ff0477ac */ /* 0x000e220008000a00 */
[----:B------:R-:W1:Y:S01]  /*0100*/  LDCU UR6, c[0x0][0x388] ;  /* 0x00007100ff0677ac */ /* 0x000e620008000800 */
[----:B------:R-:W2:Y:S01]  /*0110*/  LDCU.64 UR8, c[0x0][0x390] ;  /* 0x00007200ff0877ac */ /* 0x000ea20008000a00 */
[----:B0-----:R-:W3:Y:S01]  /*0120*/  LDG.E.64 R6, desc[UR4][R2.64] ;  /* 0x0000000402067981 */ /* 0x001ee2000c1e1b00 */
[----:B-1----:R-:W-:Y:S01]  /*0130*/  IMAD R5, R10, UR6, RZ ;  /* 0x000000060a057c24 */ /* 0x002fe2000f8e02ff */
[----:B------:R-:W0:Y:S04]  /*0140*/  LDCU UR6, c[0x0][0x398] ;  /* 0x00007300ff0677ac */ /* 0x000e280008000800 */
[----:B------:R-:W-:-:S02]  /*0150*/  SHF.R.S32.HI R4, RZ, 0x1f, R5 ;  /* 0x0000001fff047819 */ /* 0x000fc40000011405 */
[----:B---3--:R-:W-:-:S04]  /*0160*/  IADD3 R8, P0, PT, R5, R6, RZ ;  /* 0x0000000605087210 */ /* 0x008fc80007f1e0ff */
[----:B------:R-:W-:-:S03]  /*0170*/  IADD3.X R9, PT, PT, R7, R4, RZ, P0, !PT ;  /* 0x0000000407097210 */ /* 0x000fc600007fe4ff */
[----:B------:R-:W-:-:S05]  /*0180*/  IMAD.WIDE R8, R0, 0x4, R8 ;  /* 0x0000000400087825 */ /* 0x000fca00078e0208 */
[----:B------:R-:W3:Y:S01]  /*0190*/  LDG.E R13, desc[UR4][R8.64] ;  /* 0x00000004080d7981 */ /* 0x000ee2000c1e1900 */
[----:B0-----:R-:W-:Y:S01]  /*01a0*/  IMAD R10, R10, UR6, RZ ;  /* 0x000000060a0a7c24 */ /* 0x001fe2000f8e02ff */
[----:B------:R-:W-:-:S04]  /*01b0*/  SHF.L.U32 R11, R0, 0x2, RZ ;  /* 0x00000002000b7819 */ /* 0x000fc800000006ff */
[----:B--2---:R-:W-:-:S04]  /*01c0*/  IADD3 R6, P0, PT, R10, UR8, RZ ;  /* 0x000000080a067c10 */ /* 0x004fc8000ff1e0ff */
[----:B------:R-:W-:-:S03]  /*01d0*/  LEA.HI.X.SX32 R7, R10, UR9, 0x1, P0 ;  /* 0x000000090a077c11 */ /* 0x000fc600080f0eff */
[----:B------:R-:W-:-:S05]  /*01e0*/  IMAD.WIDE R6, R11, 0x4, R6 ;  /* 0x000000040b067825 */ /* 0x000fca00078e0206 */
[----:B---3--:R0:W-:Y:S04]  /*01f0*/  STG.E desc[UR4][R6.64], R13 ;  /* 0x0000000d06007986 */ /* 0x0081e8000c101904 */
[----:B------:R-:W2:Y:S02]  /*0200*/  LDG.E.64 R10, desc[UR4][R2.64+0x8] ;  /* 0x00000804020a7981 */ /* 0x000ea4000c1e1b00 */
[----:B--2---:R-:W-:-:S05]  /*0210*/  IADD3 R10, P0, PT, R5, R10, RZ ;  /* 0x0000000a050a7210 */ /* 0x004fca0007f1e0ff */
[----:B------:R-:W-:Y:S02]  /*0220*/  IMAD.X R11, R11, 0x1, R4, P0 ;  /* 0x000000010b0b7824 */ /* 0x000fe400000e0604 */
[----:B------:R-:W-:-:S06]  /*0230*/  IMAD.WIDE R8, R0, 0x4, R10 ;  /* 0x0000000400087825 */ /* 0x000fcc00078e020a */
[----:B------:R-:W2:Y:S04]  /*0240*/  LDG.E R9, desc[UR4][R8.64] ;  /* 0x0000000408097981 */ /* 0x000ea8000c1e1900 */
[----:B--2---:R-:W-:Y:S04]  /*0250*/  STG.E desc[UR4][R6.64+0x4], R9 ;  /* 0x0000040906007986 */ /* 0x004fe8000c101904 */
[----:B------:R-:W2:Y:S02]  /*0260*/  LDG.E.64 R10, desc[UR4][R2.64+0x10] ;  /* 0x00001004020a7981 */ /* 0x000ea4000c1e1b00 */
[----:B--2---:R-:W-:-:S04]  /*0270*/  IADD3 R10, P0, PT, R5, R10, RZ ;  /* 0x0000000a050a7210 */ /* 0x004fc80007f1e0ff */
[----:B------:R-:W-:-:S03]  /*0280*/  IADD3.X R11, PT, PT, R11, R4, RZ, P0, !PT ;  /* 0x000000040b0b7210 */ /* 0x000fc600007fe4ff */
[----:B------:R-:W-:-:S06]  /*0290*/  IMAD.WIDE R10, R0, 0x4, R10 ;  /* 0x00000004000a7825 */ /* 0x000fcc00078e020a */
[----:B------:R-:W2:Y:S04]  /*02a0*/  LDG.E R11, desc[UR4][R10.64] ;  /* 0x000000040a0b7981 */ /* 0x000ea8000c1e1900 */
[----:B--2---:R-:W-:Y:S04]  /*02b0*/  STG.E desc[UR4][R6.64+0x8], R11 ;  /* 0x0000080b06007986 */ /* 0x004fe8000c101904 */
[----:B0-----:R-:W2:Y:S02]  /*02c0*/  LDG.E.64 R12, desc[UR4][R2.64+0x18] ;  /* 0x00001804020c7981 */ /* 0x001ea4000c1e1b00 */
[----:B--2---:R-:W-:-:S05]  /*02d0*/  IADD3 R12, P0, PT, R5, R12, RZ ;  /* 0x0000000c050c7210 */ /* 0x004fca0007f1e0ff */
[----:B------:R-:W-:Y:S02]  /*02e0*/  IMAD.X R13, R13, 0x1, R4, P0 ;  /* 0x000000010d0d7824 */ /* 0x000fe400000e0604 */
[----:B------:R-:W-:-:S06]  /*02f0*/  IMAD.WIDE R4, R0, 0x4, R12 ;  /* 0x0000000400047825 */ /* 0x000fcc00078e020c */
[----:B------:R-:W2:Y:S04]  /*0300*/  LDG.E R5, desc[UR4][R4.64] ;  /* 0x0000000404057981 */ /* 0x000ea8000c1e1900 */
[----:B--2---:R-:W-:Y:S01]  /*0310*/  STG.E desc[UR4][R6.64+0xc], R5 ;  /* 0x00000c0506007986 */ /* 0x004fe2000c101904 */
[----:B------:R-:W-:Y:S05]  /*0320*/  EXIT ;  /* 0x000000000000794d */ /* 0x000fea0003800000 */
.L_x_0:
[----:B------:R-:W-:-:S00]  /*0330*/  BRA `(.L_x_0) ;  /* 0xfffffffc00fc7947 */ /* 0x000fc0000383ffff */
[----:B------:R-:W-:-:S00]  /*0340*/  NOP ;  /* 0x0000000000007918 */ /* 0x000fc00000000000 */
        /* <DEDUP_REMOVED lines=11> */
.L_x_52:


//--------------------- .text._Z21nppiCopy_PxCxR_kernelItLi4EEvPKPT_iS1_iii --------------------------
	.section	.text._Z21nppiCopy_PxCxR_kernelItLi4EEvPKPT_iS1_iii,"ax",@progbits
	.align	128
        .global         _Z21nppiCopy_PxCxR_kernelItLi4EEvPKPT_iS1_iii
        .type           _Z21nppiCopy_PxCxR_kernelItLi4EEvPKPT_iS1_iii,@function
        .size           _Z21nppiCopy_PxCxR_kernelItLi4EEvPKPT_iS1_iii,(.L_x_53 - _Z21nppiCopy_PxCxR_kernelItLi4EEvPKPT_iS1_iii)
        .other          _Z21nppiCopy_PxCxR_kernelItLi4EEvPKPT_iS1_iii,@"STO_CUDA_ENTRY STV_DEFAULT"
_Z21nppiCopy_PxCxR_kernelItLi4EEvPKPT_iS1_iii:
.text._Z21nppiCopy_PxCxR_kernelItLi4EEvPKPT_iS1_iii:
        /* <DEDUP_REMOVED lines=25> */
[----:B------:R-:W3:Y:S01]  /*0190*/  LDG.E.U16 R13, desc[UR4][R8.64] ;  /* 0x00000004080d7981 */ /* 0x000ee2000c1e1500 */
[----:B0-----:R-:W-:Y:S01]  /*01a0*/  IMAD R10, R10, UR6, RZ ;  /* 0x000000060a0a7c24 */ /* 0x001fe2000f8e02ff */
[----:B------:R-:W-:-:S04]  /*01b0*/  SHF.L.U32 R11, R0, 0x2, RZ ;  /* 0x00000002000b7819 */ /* 0x000fc800000006ff */
[----:B--2---:R-:W-:-:S04]  /*01c0*/  IADD3 R6, P0, PT, R10, UR8, RZ ;  /* 0x000000080a067c10 */ /* 0x004fc8000ff1e0ff */
[----:B------:R-:W-:-:S03]  /*01d0*/  LEA.HI.X.SX32 R7, R10, UR9, 0x1, P0 ;  /* 0x000000090a077c11 */ /* 0x000fc600080f0eff */
[----:B------:R-:W-:-:S05]  /*01e0*/  IMAD.WIDE R6, R11, 0x2, R6 ;  /* 0x000000020b067825 */ /* 0x000fca00078e0206 */
[----:B---3--:R0:W-:Y:S04]  /*01f0*/  STG.E.U16 desc[UR4][R6.64], R13 ;  /* 0x0000000d06007986 */ /* 0x0081e8000c101504 */
[----:B------:R-:W2:Y:S02]  /*0200*/  LDG.E.64 R10, desc[UR4][R2.64+0x8] ;  /* 0x00000804020a7981 */ /* 0x000ea4000c1e1b00 */
[----:B--2---:R-:W-:-:S05]  /*0210*/  IADD3 R10, P0, PT, R5, R10, RZ ;  /* 0x0000000a050a7210 */ /* 0x004fca0007f1e0ff */
[----:B------:R-:W-:Y:S02]  /*0220*/  IMAD.X R11, R11, 0x1, R4, P0 ;  /* 0x000000010b0b7824 */ /* 0x000fe400000e0604 */
[----:B------:R-:W-:-:S06]  /*0230*/  IMAD.WIDE R8, R0, 0x2, R10 ;  /* 0x0000000200087825 */ /* 0x000fcc00078e020a */
[----:B------:R-:W2:Y:S04]  /*0240*/  LDG.E.U16 R9, desc[UR4][R8.64] ;  /* 0x0000000408097981 */ /* 0x000ea8000c1e1500 */
[----:B--2---:R-:W-:Y:S04]  /*0250*/  STG.E.U16 desc[UR4][R6.64+0x2], R9 ;  /* 0x0000020906007986 */ /* 0x004fe8000c101504 */
[----:B------:R-:W2:Y:S02]  /*0260*/  LDG.E.64 R10, desc[UR4][R2.64+0x10] ;  /* 0x00001004020a7981 */ /* 0x000ea4000c1e1b00 */
[----:B--2---:R-:W-:-:S04]  /*0270*/  IADD3 R10, P0, PT, R5, R10, RZ ;  /* 0x0000000a050a7210 */ /* 0x004fc80007f1e0ff */
[----:B------:R-:W-:-:S03]  /*0280*/  IADD3.X R11, PT, PT, R11, R4, RZ, P0, !PT ;  /* 0x000000040b0b7210 */ /* 0x000fc600007fe4ff */
[----:B------:R-:W-:-:S06]  /*0290*/  IMAD.WIDE R10, R0, 0x2, R10 ;  /* 0x00000002000a7825 */ /* 0x000fcc00078e020a */
[----:B------:R-:W2:Y:S04]  /*02a0*/  LDG.E.U16 R11, desc[UR4][R10.64] ;  /* 0x000000040a0b7981 */ /* 0x000ea8000c1e1500 */
[----:B--2---:R-:W-:Y:S04]  /*02b0*/  STG.E.U16 desc[UR4][R6.64+0x4], R11 ;  /* 0x0000040b06007986 */ /* 0x004fe8000c101504 */
[----:B0-----:R-:W2:Y:S02]  /*02c0*/  LDG.E.64 R12, desc[UR4][R2.64+0x18] ;  /* 0x00001804020c7981 */ /* 0x001ea4000c1e1b00 */
[----:B--2---:R-:W-:-:S05]  /*02d0*/  IADD3 R12, P0, PT, R5, R12, RZ ;  /* 0x0000000c050c7210 */ /* 0x004fca0007f1e0ff */
[----:B------:R-:W-:Y:S02]  /*02e0*/  IMAD.X R13, R13, 0x1, R4, P0 ;  /* 0x000000010d0d7824 */ /* 0x000fe400000e0604 */
[----:B------:R-:W-:-:S06]  /*02f0*/  IMAD.WIDE R4, R0, 0x2, R12 ;  /* 0x0000000200047825 */ /* 0x000fcc00078e020c */
[----:B------:R-:W2:Y:S04]  /*0300*/  LDG.E.U16 R5, desc[UR4][R4.64] ;  /* 0x0000000404057981 */ /* 0x000ea8000c1e1500 */
[----:B--2---:R-:W-:Y:S01]  /*0310*/  STG.E.U16 desc[UR4][R6.64+0x6], R5 ;  /* 0x0000060506007986 */ /* 0x004fe2000c101504 */
[----:B------:R-:W-:Y:S05]  /*0320*/  EXIT ;  /* 0x000000000000794d */ /* 0x000fea0003800000 */
.L_x_1:
        /* <DEDUP_REMOVED lines=13> */
.L_x_53:


//--------------------- .text._Z21nppiCopy_PxCxR_kernelIhLi4EEvPKPT_iS1_iii --------------------------
	.section	.text._Z21nppiCopy_PxCxR_kernelIhLi4EEvPKPT_iS1_iii,"ax",@progbits
	.align	128
        .global         _Z21nppiCopy_PxCxR_kernelIhLi4EEvPKPT_iS1_iii
        .type           _Z21nppiCopy_PxCxR_kernelIhLi4EEvPKPT_iS1_iii,@function
        .size           _Z21nppiCopy_PxCxR_kernelIhLi4EEvPKPT_iS1_iii,(.L_x_54 - _Z21nppiCopy_PxCxR_kernelIhLi4EEvPKPT_iS1_iii)
        .other          _Z21nppiCopy_PxCxR_kernelIhLi4EEvPKPT_iS1_iii,@"STO_CUDA_ENTRY STV_DEFAULT"
_Z21nppiCopy_PxCxR_kernelIhLi4EEvPKPT_iS1_iii:
.text._Z21nppiCopy_PxCxR_kernelIhLi4EEvPKPT_iS1_iii:
        /* <DEDUP_REMOVED lines=17> */
[----:B------:R-:W-:Y:S01]  /*0110*/  SHF.R.S32.HI R9, RZ, 0x1f, R7 ;  /* 0x0000001fff097819 */ /* 0x000fe20000011407 */
[----:B------:R-:W2:Y:S01]  /*0120*/  LDCU.64 UR8, c[0x0][0x390] ;  /* 0x00007200ff0877ac */ /* 0x000ea20008000a00 */
[----:B0-----:R-:W3:Y:S01]  /*0130*/  LDG.E.64 R4, desc[UR4][R2.64] ;  /* 0x0000000402047981 */ /* 0x001ee2000c1e1b00 */
[----:B-1----:R-:W-:Y:S01]  /*0140*/  IMAD R0, R8, UR6, RZ ;  /* 0x0000000608007c24 */ /* 0x002fe2000f8e02ff */
[----:B------:R-:W0:Y:S04]  /*0150*/  LDCU UR6, c[0x0][0x398] ;  /* 0x00007300ff0677ac */ /* 0x000e280008000800 */
[----:B------:R-:W-:-:S04]  /*0160*/  IADD3 R6, P0, PT, R7, R0, RZ ;  /* 0x0000000007067210 */ /* 0x000fc80007f1e0ff */
[----:B------:R-:W-:Y:S02]  /*0170*/  LEA.HI.X.SX32 R0, R0, R9, 0x1, P0 ;  /* 0x0000000900007211 */ /* 0x000fe400000f0eff */
[----:B---3--:R-:W-:-:S05]  /*0180*/  IADD3 R10, P0, PT, R4, R6, RZ ;  /* 0x00000006040a7210 */ /* 0x008fca0007f1e0ff */
[----:B------:R-:W-:-:S05]  /*0190*/  IMAD.X R11, R5, 0x1, R0, P0 ;  /* 0x00000001050b7824 */ /* 0x000fca00000e0600 */
[----:B------:R-:W3:Y:S01]  /*01a0*/  LDG.E.U8 R15, desc[UR4][R10.64] ;  /* 0x000000040a0f7981 */ /* 0x000ee2000c1e1100 */
[----:B------:R-:W-:Y:S02]  /*01b0*/  IMAD.SHL.U32 R5, R7, 0x4, RZ ;  /* 0x0000000407057824 */ /* 0x000fe400078e00ff */
[----:B0-----:R-:W-:-:S03]  /*01c0*/  IMAD R8, R8, UR6, RZ ;  /* 0x0000000608087c24 */ /* 0x001fc6000f8e02ff */
[----:B------:R-:W-:Y:S02]  /*01d0*/  SHF.R.S32.HI R7, RZ, 0x1f, R5 ;  /* 0x0000001fff077819 */ /* 0x000fe40000011405 */
[--C-:B--2---:R-:W-:Y:S02]  /*01e0*/  IADD3 R4, P0, P1, R5, UR8, R8.reuse ;  /* 0x0000000805047c10 */ /* 0x104fe4000f91e008 */
[----:B------:R-:W-:-:S04]  /*01f0*/  SHF.R.S32.HI R8, RZ, 0x1f, R8 ;  /* 0x0000001fff087819 */ /* 0x000fc80000011408 */
[----:B------:R-:W-:-:S05]  /*0200*/  IADD3.X R5, PT, PT, R7, UR9, R8, P0, P1 ;  /* 0x0000000907057c10 */ /* 0x000fca00087e2408 */
[----:B---3--:R-:W-:Y:S04]  /*0210*/  STG.E.U8 desc[UR4][R4.64], R15 ;  /* 0x0000000f04007986 */ /* 0x008fe8000c101104 */
[----:B------:R-:W2:Y:S02]  /*0220*/  LDG.E.64 R8, desc[UR4][R2.64+0x8] ;  /* 0x0000080402087981 */ /* 0x000ea4000c1e1b00 */
[----:B--2---:R-:W-:-:S05]  /*0230*/  IADD3 R10, P0, PT, R8, R6, RZ ;  /* 0x00000006080a7210 */ /* 0x004fca0007f1e0ff */
[----:B------:R-:W-:-:S06]  /*0240*/  IMAD.X R11, R9, 0x1, R0, P0 ;  /* 0x00000001090b7824 */ /* 0x000fcc00000e0600 */
[----:B------:R-:W2:Y:S04]  /*0250*/  LDG.E.U8 R11, desc[UR4][R10.64] ;  /* 0x000000040a0b7981 */ /* 0x000ea8000c1e1100 */
[----:B--2---:R-:W-:Y:S04]  /*0260*/  STG.E.U8 desc[UR4][R4.64+0x1], R11 ;  /* 0x0000010b04007986 */ /* 0x004fe8000c101104 */
        /* <DEDUP_REMOVED lines=9> */
[----:B--2---:R-:W-:Y:S01]  /*0300*/  STG.E.U8 desc[UR4][R4.64+0x3], R7 ;  /* 0x0000030704007986 */ /* 0x004fe2000c101104 */
[----:B------:R-:W-:Y:S05]  /*0310*/  EXIT ;  /* 0x000000000000794d */ /* 0x000fea0003800000 */
.L_x_2:
        /* <DEDUP_REMOVED lines=14> */
.L_x_54:


//--------------------- .text._Z31nppiCopy_PxCxR_kernel_optimizedIiLi3EEvPKT_S2_S2_iPS0_iii --------------------------
	.section	.text._Z31nppiCopy_PxCxR_kernel_optimizedIiLi3EEvPKT_S2_S2_iPS0_iii,"ax",@progbits
	.align	128
        .global         _Z31nppiCopy_PxCxR_kernel_optimizedIiLi3EEvPKT_S2_S2_iPS0_iii
        .type           _Z31nppiCopy_PxCxR_kernel_optimizedIiLi3EEvPKT_S2_S2_iPS0_iii,@function
        .size           _Z31nppiCopy_PxCxR_kernel_optimizedIiLi3EEvPKT_S2_S2_iPS0_iii,(.L_x_55 - _Z31nppiCopy_PxCxR_kernel_optimizedIiLi3EEvPKT_S2_S2_iPS0_iii)
        .other          _Z31nppiCopy_PxCxR_kernel_optimizedIiLi3EEvPKT_S2_S2_iPS0_iii,@"STO_CUDA_ENTRY STV_DEFAULT"
_Z31nppiCopy_PxCxR_kernel_optimizedIiLi3EEvPKT_S2_S2_iPS0_iii:
.text._Z31nppiCopy_PxCxR_kernel_optimizedIiLi3EEvPKT_S2_S2_iPS0_iii:
[----:B------:R-:W-:Y:S01]  /*0000*/  LDC R1, c[0x0][0x37c] ;  /* 0x0000df00ff017b82 */ /* 0x000fe20000000800 */
[----:B------:R-:W0:Y:S07]  /*0010*/  S2R R5, SR_TID.Y ;  /* 0x0000000000057919 */ /* 0x000e2e0000002200 */
[----:B------:R-:W1:Y:S01]  /*0020*/  LDC R0, c[0x0][0x360] ;  /* 0x0000d800ff007b82 */ /* 0x000e620000000800 */
[----:B------:R-:W2:Y:S01]  /*0030*/  LDCU UR6, c[0x0][0x3b0] ;  /* 0x00007600ff0677ac */ /* 0x000ea20008000800 */
[----:B------:R-:W1:Y:S06]  /*0040*/  S2R R3, SR_TID.X ;  /* 0x0000000000037919 */ /* 0x000e6c0000002100 */
[----:B------:R-:W0:Y:S08]  /*0050*/  S2UR UR5, SR_CTAID.Y ;  /* 0x00000000000579c3 */ /* 0x000e300000002600 */
[----:B------:R-:W0:Y:S08]  /*0060*/  LDC R2, c[0x0][0x364] ;  /* 0x0000d900ff027b82 */ /* 0x000e300000000800 */
[----:B------:R-:W1:Y:S01]  /*0070*/  S2UR UR4, SR_CTAID.X ;  /* 0x00000000000479c3 */ /* 0x000e620000002500 */
[----:B0-----:R-:W-:-:S05]  /*0080*/  IMAD R2, R2, UR5, R5 ;  /* 0x0000000502027c24 */ /* 0x001fca000f8e0205 */
[----:B--2---:R-:W-:Y:S01]  /*0090*/  ISETP.GE.AND P0, PT, R2, UR6, PT ;  /* 0x0000000602007c0c */ /* 0x004fe2000bf06270 */
[----:B-1----:R-:W-:-:S12]  /*00a0*/  IMAD R0, R0, UR4, R3 ;  /* 0x0000000400007c24 */ /* 0x002fd8000f8e0203 */
[----:B------:R-:W-:Y:S05]  /*00b0*/  @P0 EXIT ;  /* 0x000000000000094d */ /* 0x000fea0003800000 */
[----:B------:R-:W0:Y:S01]  /*00c0*/  LDCU.128 UR12, c[0x0][0x3a0] ;  /* 0x00007400ff0c77ac */ /* 0x000e220008000c00 */
[----:B------:R-:W-:Y:S01]  /*00d0*/  SHF.L.U32 R7, R0, 0x2, RZ ;  /* 0x0000000200077819 */ /* 0x000fe200000006ff */
[----:B------:R-:W1:Y:S03]  /*00e0*/  LDCU UR4, c[0x0][0x398] ;  /* 0x00007300ff0477ac */ /* 0x000e660008000800 */
[----:B------:R-:W-:Y:S01]  /*00f0*/  IADD3 R4, PT, PT, R7, 0x3, RZ ;  /* 0x0000000307047810 */ /* 0x000fe20007ffe0ff */
[----:B------:R-:W2:Y:S01]  /*0100*/  LDCU.128 UR8, c[0x0][0x380] ;  /* 0x00007000ff0877ac */ /* 0x000ea20008000c00 */
[----:B------:R-:W3:Y:S02]  /*0110*/  LDCU.64 UR6, c[0x0][0x390] ;  /* 0x00007200ff0677ac */ /* 0x000ee40008000a00 */
[----:B0-----:R-:W-:Y:S01]  /*0120*/  ISETP.GE.AND P0, PT, R4, UR15, PT ;  /* 0x0000000f04007c0c */ /* 0x001fe2000bf06270 */
[----:B------:R-:W-:-:S02]  /*0130*/  IMAD R6, R2, UR14, RZ ;  /* 0x0000000e02067c24 */ /* 0x000fc4000f8e02ff */
[----:B-1----:R-:W-:Y:S01]  /*0140*/  IMAD R3, R2, UR4, RZ ;  /* 0x0000000402037c24 */ /* 0x002fe2000f8e02ff */
[----:B------:R-:W0:Y:S02]  /*0150*/  LDCU.64 UR4, c[0x0][0x358] ;  /* 0x00006b00ff0477ac */ /* 0x000e240008000a00 */
[----:B------:R-:W-:Y:S02]  /*0160*/  IADD3 R10, P4, PT, R6, UR12, RZ ;  /* 0x0000000c060a7c10 */ /* 0x000fe4000ff9e0ff */
[C---:B--2---:R-:W-:Y:S02]  /*0170*/  IADD3 R8, P1, PT, R3.reuse, UR8, RZ ;  /* 0x0000000803087c10 */ /* 0x044fe4000ff3e0ff */
[----:B------:R-:W-:Y:S02]  /*0180*/  SHF.R.S32.HI R11, RZ, 0x1f, R3 ;  /* 0x0000001fff0b7819 */ /* 0x000fe40000011403 */
[C---:B------:R-:W-:Y:S02]  /*0190*/  IADD3 R4, P2, PT, R3.reuse, UR10, RZ ;  /* 0x0000000a03047c10 */ /* 0x040fe4000ff5e0ff */
[----:B---3--:R-:W-:-:S02]  /*01a0*/  IADD3 R2, P3, PT, R3, UR6, RZ ;  /* 0x0000000603027c10 */ /* 0x008fc4000ff7e0ff */
[C---:B------:R-:W-:Y:S02]  /*01b0*/  IADD3.X R9, PT, PT, R11.reuse, UR9, RZ, P1, !PT ;  /* 0x000000090b097c10 */ /* 0x040fe40008ffe4ff */
[C---:B------:R-:W-:Y:S02]  /*01c0*/  IADD3.X R5, PT, PT, R11.reuse, UR11, RZ, P2, !PT ;  /* 0x0000000b0b057c10 */ /* 0x040fe400097fe4ff */
[----:B------:R-:W-:Y:S02]  /*01d0*/  IADD3.X R3, PT, PT, R11, UR7, RZ, P3, !PT ;  /* 0x000000070b037c10 */ /* 0x000fe40009ffe4ff */
[----:B------:R-:W-:Y:S01]  /*01e0*/  LEA.HI.X.SX32 R11, R6, UR13, 0x1, P4 ;  /* 0x0000000d060b7c11 */ /* 0x000fe2000a0f0eff */
[----:B0-----:R-:W-:Y:S06]  /*01f0*/  @!P0 BRA `(.L_x_3) ;  /* 0x0000000000588947 */ /* 0x001fec0003800000 */
[----:B------:R-:W-:-:S13]  /*0200*/  ISETP.GE.AND P0, PT, R7, UR15, PT ;  /* 0x0000000f07007c0c */ /* 0x000fda000bf06270 */
[----:B------:R-:W-:Y:S05]  /*0210*/  @P0 EXIT ;  /* 0x000000000000094d */ /* 0x000fea0003800000 */
[----:B------:R-:W-:Y:S02]  /*0220*/  IMAD R21, R0, 0xc, RZ ;  /* 0x0000000c00157824 */ /* 0x000fe400078e02ff */
[----:B------:R-:W-:-:S07]  /*0230*/  IMAD.MOV.U32 R0, RZ, RZ, 0x1 ;  /* 0x00000001ff007424 */ /* 0x000fce00078e00ff */
.L_x_4:
[----:B0-----:R-:W-:-:S06]  /*0240*/  IMAD.WIDE R16, R7, 0x4, R8 ;  /* 0x0000000407107825 */ /* 0x001fcc00078e0208 */
[----:B------:R-:W2:Y:S01]  /*0250*/  LDG.E R17, desc[UR4][R16.64] ;  /* 0x0000000410117981 */ /* 0x000ea2000c1e1900 */
[----:B------:R-:W-:-:S04]  /*0260*/  IMAD.WIDE R18, R21, 0x4, R10 ;  /* 0x0000000415127825 */ /* 0x000fc800078e020a */
[C---:B------:R-:W-:Y:S01]  /*0270*/  IMAD.WIDE R14, R7.reuse, 0x4, R4 ;  /* 0x00000004070e7825 */ /* 0x040fe200078e0204 */
[----:B--2---:R0:W-:Y:S05]  /*0280*/  STG.E desc[UR4][R18.64], R17 ;  /* 0x0000001112007986 */ /* 0x0041ea000c101904 */
[----:B------:R-:W2:Y:S01]  /*0290*/  LDG.E R15, desc[UR4][R14.64] ;  /* 0x000000040e0f7981 */ /* 0x000ea2000c1e1900 */
[----:B------:R-:W-:-:S03]  /*02a0*/  IMAD.WIDE R12, R7, 0x4, R2 ;  /* 0x00000004070c7825 */ /* 0x000fc600078e0202 */
[----:B--2---:R0:W-:Y:S04]  /*02b0*/  STG.E desc[UR4][R18.64+0x4], R15 ;  /* 0x0000040f12007986 */ /* 0x0041e8000c101904 */
[----:B------:R-:W2:Y:S01]  /*02c0*/  LDG.E R13, desc[UR4][R12.64] ;  /* 0x000000040c0d7981 */ /* 0x000ea2000c1e1900 */
[----:B------:R-:W-:Y:S01]  /*02d0*/  VIADD R7, R7, 0x1 ;  /* 0x0000000107077836 */ /* 0x000fe20000000000 */
[C---:B------:R-:W-:Y:S01]  /*02e0*/  IADD3 R6, PT, PT, R0.reuse, -0x1, RZ ;  /* 0xffffffff00067810 */ /* 0x040fe20007ffe0ff */
[----:B------:R-:W-:Y:S01]  /*02f0*/  VIADD R0, R0, 0x1 ;  /* 0x0000000100007836 */ /* 0x000fe20000000000 */
[----:B------:R-:W-:Y:S02]  /*0300*/  IADD3 R21, PT, PT, R21, 0x3, RZ ;  /* 0x0000000315157810 */ /* 0x000fe40007ffe0ff */
[----:B------:R-:W-:-:S02]  /*0310*/  ISETP.GE.U32.AND P0, PT, R6, 0x3, PT ;  /* 0x000000030600780c */ /* 0x000fc40003f06070 */
[----:B------:R-:W-:Y:S01]  /*0320*/  ISETP.LT.AND P1, PT, R7, UR15, PT ;  /* 0x0000000f07007c0c */ /* 0x000fe2000bf21270 */
[----:B--2---:R0:W-:-:S12]  /*0330*/  STG.E desc[UR4][R18.64+0x8], R13 ;  /* 0x0000080d12007986 */ /* 0x0041d8000c101904 */
[----:B------:R-:W-:Y:S05]  /*0340*/  @!P0 BRA P1, `(.L_x_4) ;  /* 0xfffffffc00bc8947 */ /* 0x000fea000083ffff */
[----:B------:R-:W-:Y:S05]  /*0350*/  EXIT ;  /* 0x000000000000794d */ /* 0x000fea0003800000 */
.L_x_3:
[----:B------:R-:W-:-:S05]  /*0360*/  IMAD.WIDE R8, R7, 0x4, R8 ;  /* 0x0000000407087825 */ /* 0x000fca00078e0208 */
[----:B------:R-:W2:Y:S01]  /*0370*/  LDG.E R13, desc[UR4][R8.64] ;  /* 0x00000004080d7981 */ /* 0x000ea2000c1e1900 */
[----:B------:R-:W-:Y:S02]  /*0380*/  IMAD R15, R0, 0xc, RZ ;  /* 0x0000000c000f7824 */ /* 0x000fe400078e02ff */
[----:B------:R-:W-:-:S04]  /*0390*/  IMAD.WIDE R4, R7, 0x4, R4 ;  /* 0x0000000407047825 */ /* 0x000fc800078e0204 */
[----:B------:R-:W-:-:S05]  /*03a0*/  IMAD.WIDE R10, R15, 0x4, R10 ;  /* 0x000000040f0a7825 */ /* 0x000fca00078e020a */
[----:B--2---:R0:W-:Y:S04]  /*03b0*/  STG.E desc[UR4][R10.64], R13 ;  /* 0x0000000d0a007986 */ /* 0x0041e8000c101904 */
[----:B------:R-:W2:Y:S01]  /*03c0*/  LDG.E R15, desc[UR4][R4.64] ;  /* 0x00000004040f7981 */ /* 0x000ea2000c1e1900 */
[----:B------:R-:W-:-:S03]  /*03d0*/  IMAD.WIDE R2, R7, 0x4, R2 ;  /* 0x0000000407027825 */ /* 0x000fc600078e0202 */
[----:B--2---:R1:W-:Y:S04]  /*03e0*/  STG.E desc[UR4][R10.64+0x4], R15 ;  /* 0x0000040f0a007986 */ /* 0x0043e8000c101904 */
[----:B------:R-:W2:Y:S04]  /*03f0*/  LDG.E R7, desc[UR4][R2.64] ;  /* 0x0000000402077981 */ /* 0x000ea8000c1e1900 */
[----:B--2---:R2:W-:Y:S04]  /*0400*/  STG.E desc[UR4][R10.64+0x8], R7 ;  /* 0x000008070a007986 */ /* 0x0045e8000c101904 */
[----:B------:R-:W3:Y:S04]  /*0410*/  LDG.E R17, desc[UR4][R8.64+0x4] ;  /* 0x0000040408117981 */ /* 0x000ee8000c1e1900 */
[----:B---3--:R3:W-:Y:S04]  /*0420*/  STG.E desc[UR4][R10.64+0xc], R17 ;  /* 0x00000c110a007986 */ /* 0x0087e8000c101904 */
[----:B------:R-:W4:Y:S04]  /*0430*/  LDG.E R19, desc[UR4][R4.64+0x4] ;  /* 0x0000040404137981 */ /* 0x000f28000c1e1900 */
[----:B----4-:R4:W-:Y:S04]  /*0440*/  STG.E desc[UR4][R10.64+0x10], R19 ;  /* 0x000010130a007986 */ /* 0x0109e8000c101904 */
[----:B------:R-:W5:Y:S04]  /*0450*/  LDG.E R21, desc[UR4][R2.64+0x4] ;  /* 0x0000040402157981 */ /* 0x000f68000c1e1900 */
[----:B-----5:R5:W-:Y:S04]  /*0460*/  STG.E desc[UR4][R10.64+0x14], R21 ;  /* 0x000014150a007986 */ /* 0x020be8000c101904 */
[----:B0-----:R-:W2:Y:S04]  /*0470*/  LDG.E R13, desc[UR4][R8.64+0x8] ;  /* 0x00000804080d7981 */ /* 0x001ea8000c1e1900 */
[----:B--2---:R-:W-:Y:S04]  /*0480*/  STG.E desc[UR4][R10.64+0x18], R13 ;  /* 0x0000180d0a007986 */ /* 0x004fe8000c101904 */
[----:B-1----:R-:W2:Y:S04]  /*0490*/  LDG.E R15, desc[UR4][R4.64+0x8] ;  /* 0x00000804040f7981 */ /* 0x002ea8000c1e1900 */
[----:B--2---:R-:W-:Y:S04]  /*04a0*/  STG.E desc[UR4][R10.64+0x1c], R15 ;  /* 0x00001c0f0a007986 */ /* 0x004fe8000c101904 */
[----:B------:R-:W2:Y:S04]  /*04b0*/  LDG.E R7, desc[UR4][R2.64+0x8] ;  /* 0x0000080402077981 */ /* 0x000ea8000c1e1900 */
[----:B--2---:R-:W-:Y:S04]  /*04c0*/  STG.E desc[UR4][R10.64+0x20], R7 ;  /* 0x000020070a007986 */ /* 0x004fe8000c101904 */
[----:B---3--:R-:W2:Y:S04]  /*04d0*/  LDG.E R17, desc[UR4][R8.64+0xc] ;  /* 0x00000c0408117981 */ /* 0x008ea8000c1e1900 */
[----:B--2---:R-:W-:Y:S04]  /*04e0*/  STG.E desc[UR4][R10.64+0x24], R17 ;  /* 0x000024110a007986 */ /* 0x004fe8000c101904 */
[----:B----4-:R-:W2:Y:S04]  /*04f0*/  LDG.E R19, desc[UR4][R4.64+0xc] ;  /* 0x00000c0404137981 */ /* 0x010ea8000c1e1900 */
[----:B--2---:R-:W-:Y:S04]  /*0500*/  STG.E desc[UR4][R10.64+0x28], R19 ;  /* 0x000028130a007986 */ /* 0x004fe8000c101904 */
[----:B-----5:R-:W2:Y:S04]  /*0510*/  LDG.E R21, desc[UR4][R2.64+0xc] ;  /* 0x00000c0402157981 */ /* 0x020ea8000c1e1900 */
[----:B--2---:R-:W-:Y:S01]  /*0520*/  STG.E desc[UR4][R10.64+0x2c], R21 ;  /* 0x00002c150a007986 */ /* 0x004fe2000c101904 */
[----:B------:R-:W-:Y:S05]  /*0530*/  EXIT ;  /* 0x000000000000794d */ /* 0x000fea0003800000 */
.L_x_5:
        /* <DEDUP_REMOVED lines=12> */
.L_x_55:


//--------------------- .text._Z31nppiCopy_PxCxR_kernel_optimizedIsLi3EEvPKT_S2_S2_iPS0_iii --------------------------
	.section	.text._Z31nppiCopy_PxCxR_kernel_optimizedIsLi3EEvPKT_S2_S2_iPS0_iii,"ax",@progbits
	.align	128
        .global         _Z31nppiCopy_PxCxR_kernel_optimizedIsLi3EEvPKT_S2_S2_iPS0_iii
        .type           _Z31nppiCopy_PxCxR_kernel_optimizedIsLi3EEvPKT_S2_S2_iPS0_iii,@function
        .size           _Z31nppiCopy_PxCxR_kernel_optimizedIsLi3EEvPKT_S2_S2_iPS0_iii,(.L_x_56 - _Z31nppiCopy_PxCxR_kernel_optimizedIsLi3EEvPKT_S2_S2_iPS0_iii)
        .other          _Z31nppiCopy_PxCxR_kernel_optimizedIsLi3EEvPKT_S2_S2_iPS0_iii,@"STO_CUDA_ENTRY STV_DEFAULT"
_Z31nppiCopy_PxCxR_kernel_optimizedIsLi3EEvPKT_S2_S2_iPS0_iii:
.text._Z31nppiCopy_PxCxR_kernel_optimizedIsLi3EEvPKT_S2_S2_iPS0_iii:
        /* <DEDUP_REMOVED lines=36> */
.L_x_7:
[----:B0-----:R-:W-:-:S06]  /*0240*/  IMAD.WIDE R16, R7, 0x2, R8 ;  /* 0x0000000207107825 */ /* 0x001fcc00078e0208 */
[----:B------:R-:W2:Y:S01]  /*0250*/  LDG.E.U16 R17, desc[UR4][R16.64] ;  /* 0x0000000410117981 */ /* 0x000ea2000c1e1500 */
[----:B------:R-:W-:-:S04]  /*0260*/  IMAD.WIDE R18, R21, 0x2, R10 ;  /* 0x0000000215127825 */ /* 0x000fc800078e020a */
[C---:B------:R-:W-:Y:S01]  /*0270*/  IMAD.WIDE R14, R7.reuse, 0x2, R4 ;  /* 0x00000002070e7825 */ /* 0x040fe200078e0204 */
[----:B--2---:R0:W-:Y:S05]  /*0280*/  STG.E.U16 desc[UR4][R18.64], R17 ;  /* 0x0000001112007986 */ /* 0x0041ea000c101504 */
[----:B------:R-:W2:Y:S01]  /*0290*/  LDG.E.U16 R15, desc[UR4][R14.64] ;  /* 0x000000040e0f7981 */ /* 0x000ea2000c1e1500 */
[----:B------:R-:W-:-:S03]  /*02a0*/  IMAD.WIDE R12, R7, 0x2, R2 ;  /* 0x00000002070c7825 */ /* 0x000fc600078e0202 */
[----:B--2---:R0:W-:Y:S04]  /*02b0*/  STG.E.U16 desc[UR4][R18.64+0x2], R15 ;  /* 0x0000020f12007986 */ /* 0x0041e8000c101504 */
[----:B------:R-:W2:Y:S01]  /*02c0*/  LDG.E.U16 R13, desc[UR4][R12.64] ;  /* 0x000000040c0d7981 */ /* 0x000ea2000c1e1500 */
[----:B------:R-:W-:Y:S01]  /*02d0*/  VIADD R7, R7, 0x1 ;  /* 0x0000000107077836 */ /* 0x000fe20000000000 */
[C---:B------:R-:W-:Y:S01]  /*02e0*/  IADD3 R6, PT, PT, R0.reuse, -0x1, RZ ;  /* 0xffffffff00067810 */ /* 0x040fe20007ffe0ff */
[----:B------:R-:W-:Y:S01]  /*02f0*/  VIADD R0, R0, 0x1 ;  /* 0x0000000100007836 */ /* 0x000fe20000000000 */
[----:B------:R-:W-:Y:S02]  /*0300*/  IADD3 R21, PT, PT, R21, 0x3, RZ ;  /* 0x0000000315157810 */ /* 0x000fe40007ffe0ff */
[----:B------:R-:W-:-:S02]  /*0310*/  ISETP.GE.U32.AND P0, PT, R6, 0x3, PT ;  /* 0x000000030600780c */ /* 0x000fc40003f06070 */
[----:B------:R-:W-:Y:S01]  /*0320*/  ISETP.LT.AND P1, PT, R7, UR15, PT ;  /* 0x0000000f07007c0c */ /* 0x000fe2000bf21270 */
[----:B--2---:R0:W-:-:S12]  /*0330*/  STG.E.U16 desc[UR4][R18.64+0x4], R13 ;  /* 0x0000040d12007986 */ /* 0x0041d8000c101504 */
[----:B------:R-:W-:Y:S05]  /*0340*/  @!P0 BRA P1, `(.L_x_7) ;  /* 0xfffffffc00bc8947 */ /* 0x000fea000083ffff */
[----:B------:R-:W-:Y:S05]  /*0350*/  EXIT ;  /* 0x000000000000794d */ /* 0x000fea0003800000 */
.L_x_6:
[----:B------:R-:W-:-:S05]  /*0360*/  IMAD.WIDE R8, R7, 0x2, R8 ;  /* 0x0000000207087825 */ /* 0x000fca00078e0208 */
[----:B------:R-:W2:Y:S01]  /*0370*/  LDG.E.U16 R13, desc[UR4][R8.64] ;  /* 0x00000004080d7981 */ /* 0x000ea2000c1e1500 */
[----:B------:R-:W-:Y:S02]  /*0380*/  IMAD R15, R0, 0xc, RZ ;  /* 0x0000000c000f7824 */ /* 0x000fe400078e02ff */
[----:B------:R-:W-:-:S04]  /*0390*/  IMAD.WIDE R4, R7, 0x2, R4 ;  /* 0x0000000207047825 */ /* 0x000fc800078e0204 */
[----:B------:R-:W-:-:S05]  /*03a0*/  IMAD.WIDE R10, R15, 0x2, R10 ;  /* 0x000000020f0a7825 */ /* 0x000fca00078e020a */
[----:B--2---:R0:W-:Y:S04]  /*03b0*/  STG.E.U16 desc[UR4][R10.64], R13 ;  /* 0x0000000d0a007986 */ /* 0x0041e8000c101504 */
[----:B------:R-:W2:Y:S01]  /*03c0*/  LDG.E.U16 R15, desc[UR4][R4.64] ;  /* 0x00000004040f7981 */ /* 0x000ea2000c1e1500 */
[----:B------:R-:W-:-:S03]  /*03d0*/  IMAD.WIDE R2, R7, 0x2, R2 ;  /* 0x0000000207027825 */ /* 0x000fc600078e0202 */
[----:B--2---:R1:W-:Y:S04]  /*03e0*/  STG.E.U16 desc[UR4][R10.64+0x2], R15 ;  /* 0x0000020f0a007986 */ /* 0x0043e8000c101504 */
[----:B------:R-:W2:Y:S04]  /*03f0*/  LDG.E.U16 R7, desc[UR4][R2.64] ;  /* 0x0000000402077981 */ /* 0x000ea8000c1e1500 */
[----:B--2---:R2:W-:Y:S04]  /*0400*/  STG.E.U16 desc[UR4][R10.64+0x4], R7 ;  /* 0x000004070a007986 */ /* 0x0045e8000c101504 */
[----:B------:R-:W3:Y:S04]  /*0410*/  LDG.E.U16 R17, desc[UR4][R8.64+0x2] ;  /* 0x0000020408117981 */ /* 0x000ee8000c1e1500 */
[----:B---3--:R3:W-:Y:S04]  /*0420*/  STG.E.U16 desc[UR4][R10.64+0x6], R17 ;  /* 0x000006110a007986 */ /* 0x0087e8000c101504 */
[----:B------:R-:W4:Y:S04]  /*0430*/  LDG.E.U16 R19, desc[UR4][R4.64+0x2] ;  /* 0x0000020404137981 */ /* 0x000f28000c1e1500 */
[----:B----4-:R4:W-:Y:S04]  /*0440*/  STG.E.U16 desc[UR4][R10.64+0x8], R19 ;  /* 0x000008130a007986 */ /* 0x0109e8000c101504 */
[----:B------:R-:W5:Y:S04]  /*0450*/  LDG.E.U16 R21, desc[UR4][R2.64+0x2] ;  /* 0x0000020402157981 */ /* 0x000f68000c1e1500 */
[----:B-----5:R5:W-:Y:S04]  /*0460*/  STG.E.U16 desc[UR4][R10.64+0xa], R21 ;  /* 0x00000a150a007986 */ /* 0x020be8000c101504 */
[----:B0-----:R-:W2:Y:S04]  /*0470*/  LDG.E.U16 R13, desc[UR4][R8.64+0x4] ;  /* 0x00000404080d7981 */ /* 0x001ea8000c1e1500 */
[----:B--2---:R-:W-:Y:S04]  /*0480*/  STG.E.U16 desc[UR4][R10.64+0xc], R13 ;  /* 0x00000c0d0a007986 */ /* 0x004fe8000c101504 */
[----:B-1----:R-:W2:Y:S04]  /*0490*/  LDG.E.U16 R15, desc[UR4][R4.64+0x4] ;  /* 0x00000404040f7981 */ /* 0x002ea8000c1e1500 */
[----:B--2---:R-:W-:Y:S04]  /*04a0*/  STG.E.U16 desc[UR4][R10.64+0xe], R15 ;  /* 0x00000e0f0a007986 */ /* 0x004fe8000c101504 */
[----:B------:R-:W2:Y:S04]  /*04b0*/  LDG.E.U16 R7, desc[UR4][R2.64+0x4] ;  /* 0x0000040402077981 */ /* 0x000ea8000c1e1500 */
[----:B--2---:R-:W-:Y:S04]  /*04c0*/  STG.E.U16 desc[UR4][R10.64+0x10], R7 ;  /* 0x000010070a007986 */ /* 0x004fe8000c101504 */
[----:B---3--:R-:W2:Y:S04]  /*04d0*/  LDG.E.U16 R17, desc[UR4][R8.64+0x6] ;  /* 0x0000060408117981 */ /* 0x008ea8000c1e1500 */
[----:B--2---:R-:W-:Y:S04]  /*04e0*/  STG.E.U16 desc[UR4][R10.64+0x12], R17 ;  /* 0x000012110a007986 */ /* 0x004fe8000c101504 */
[----:B----4-:R-:W2:Y:S04]  /*04f0*/  LDG.E.U16 R19, desc[UR4][R4.64+0x6] ;  /* 0x0000060404137981 */ /* 0x010ea8000c1e1500 */
[----:B--2---:R-:W-:Y:S04]  /*0500*/  STG.E.U16 desc[UR4][R10.64+0x14], R19 ;  /* 0x000014130a007986 */ /* 0x004fe8000c101504 */
[----:B-----5:R-:W2:Y:S04]  /*0510*/  LDG.E.U16 R21, desc[UR4][R2.64+0x6] ;  /* 0x0000060402157981 */ /* 0x020ea8000c1e1500 */
[----:B--2---:R-:W-:Y:S01]  /*0520*/  STG.E.U16 desc[UR4][R10.64+0x16], R21 ;  /* 0x000016150a007986 */ /* 0x004fe2000c101504 */
[----:B------:R-:W-:Y:S05]  /*0530*/  EXIT ;  /* 0x000000000000794d */ /* 0x000fea0003800000 */
.L_x_8:
        /* <DEDUP_REMOVED lines=12> */
.L_x_56:


//--------------------- .text._Z31nppiCopy_PxCxR_kernel_optimizedItLi3EEvPKT_S2_S2_iPS0_iii --------------------------
	.section	.text._Z31nppiCopy_PxCxR_kernel_optimizedItLi3EEvPKT_S2_S2_iPS0_iii,"ax",@progbits
	.align	128
        .global         _Z31nppiCopy_PxCxR_kernel_optimizedItLi3EEvPKT_S2_S2_iPS0_iii
        .type           _Z31nppiCopy_PxCxR_kernel_optimizedItLi3EEvPKT_S2_S2_iPS0_iii,@function
        .size           _Z31nppiCopy_PxCxR_kernel_optimizedItLi3EEvPKT_S2_S2_iPS0_iii,(.L_x_57 - _Z31nppiCopy_PxCxR_kernel_optimizedItLi3EEvPKT_S2_S2_iPS0_iii)
        .other          _Z31nppiCopy_PxCxR_kernel_optimizedItLi3EEvPKT_S2_S2_iPS0_iii,@"STO_CUDA_ENTRY STV_DEFAULT"
_Z31nppiCopy_PxCxR_kernel_optimizedItLi3EEvPKT_S2_S2_iPS0_iii:
.text._Z31nppiCopy_PxCxR_kernel_optimizedItLi3EEvPKT_S2_S2_iPS0_iii:
        /* <DEDUP_REMOVED lines=36> */
.L_x_10:
        /* <DEDUP_REMOVED lines=18> */
.L_x_9:
        /* <DEDUP_REMOVED lines=30> */
.L_x_11:
        /* <DEDUP_REMOVED lines=12> */
.L_x_57:


//--------------------- .text._Z31nppiCopy_PxCxR_kernel_optimizedIhLi3EEvPKT_S2_S2_iPS0_iii --------------------------
	.section	.text._Z31nppiCopy_PxCxR_kernel_optimizedIhLi3EEvPKT_S2_S2_iPS0_iii,"ax",@progbits
	.align	128
        .global         _Z31nppiCopy_PxCxR_kernel_optimizedIhLi3EEvPKT_S2_S2_iPS0_iii
        .type           _Z31nppiCopy_PxCxR_kernel_optimizedIhLi3EEvPKT_S2_S2_iPS0_iii,@function
        .size           _Z31nppiCopy_PxCxR_kernel_optimizedIhLi3EEvPKT_S2_S2_iPS0_iii,(.L_x_58 - _Z31nppiCopy_PxCxR_kernel_optimizedIhLi3EEvPKT_S2_S2_iPS0_iii)
        .other          _Z31nppiCopy_PxCxR_kernel_optimizedIhLi3EEvPKT_S2_S2_iPS0_iii,@"STO_CUDA_ENTRY STV_DEFAULT"
_Z31nppiCopy_PxCxR_kernel_optimizedIhLi3EEvPKT_S2_S2_iPS0_iii:
.text._Z31nppiCopy_PxCxR_kernel_optimizedIhLi3EEvPKT_S2_S2_iPS0_iii:
        /* <DEDUP_REMOVED lines=13> */
[----:B------:R-:W-:Y:S01]  /*00d0*/  IMAD.SHL.U32 R0, R10, 0x4, RZ ;  /* 0x000000040a007824 */ /* 0x000fe200078e00ff */
[----:B------:R-:W1:Y:S03]  /*00e0*/  LDCU UR4, c[0x0][0x398] ;  /* 0x00007300ff0477ac */ /* 0x000e660008000800 */
[----:B------:R-:W-:Y:S01]  /*00f0*/  VIADD R4, R0, 0x3 ;  /* 0x0000000300047836 */ /* 0x000fe20000000000 */
[----:B------:R-:W2:Y:S01]  /*0100*/  LDCU.128 UR8, c[0x0][0x380] ;  /* 0x00007000ff0877ac */ /* 0x000ea20008000c00 */
[----:B------:R-:W3:Y:S03]  /*0110*/  LDCU.64 UR6, c[0x0][0x390] ;  /* 0x00007200ff0677ac */ /* 0x000ee60008000a00 */
[----:B0-----:R-:W-:Y:S01]  /*0120*/  ISETP.GE.AND P0, PT, R4, UR15, PT ;  /* 0x0000000f04007c0c */ /* 0x001fe2000bf06270 */
[----:B------:R-:W-:-:S02]  /*0130*/  IMAD R8, R2, UR14, RZ ;  /* 0x0000000e02087c24 */ /* 0x000fc4000f8e02ff */
[----:B-1----:R-:W-:Y:S01]  /*0140*/  IMAD R3, R2, UR4, RZ ;  /* 0x0000000402037c24 */ /* 0x002fe2000f8e02ff */
[----:B------:R-:W0:Y:S02]  /*0150*/  LDCU.64 UR4, c[0x0][0x358] ;  /* 0x00006b00ff0477ac */ /* 0x000e240008000a00 */
[----:B------:R-:W-:Y:S02]  /*0160*/  IADD3 R7, P4, PT, R8, UR12, RZ ;  /* 0x0000000c08077c10 */ /* 0x000fe4000ff9e0ff */
[C---:B--2---:R-:W-:Y:S02]  /*0170*/  IADD3 R19, P1, PT, R3.reuse, UR8, RZ ;  /* 0x0000000803137c10 */ /* 0x044fe4000ff3e0ff */
[C---:B------:R-:W-:Y:S02]  /*0180*/  IADD3 R11, P2, PT, R3.reuse, UR10, RZ ;  /* 0x0000000a030b7c10 */ /* 0x040fe4000ff5e0ff */
[----:B------:R-:W-:Y:S02]  /*0190*/  SHF.R.S32.HI R2, RZ, 0x1f, R3 ;  /* 0x0000001fff027819 */ /* 0x000fe40000011403 */
        /* <DEDUP_REMOVED lines=10> */
.L_x_13:
[----:B0-----:R-:W-:Y:S02]  /*0240*/  SHF.R.S32.HI R15, RZ, 0x1f, R0 ;  /* 0x0000001fff0f7819 */ /* 0x001fe40000011400 */
[----:B------:R-:W-:-:S05]  /*0250*/  IADD3 R16, P0, PT, R0, R19, RZ ;  /* 0x0000001300107210 */ /* 0x000fca0007f1e0ff */
[----:B------:R-:W-:-:S06]  /*0260*/  IMAD.X R17, R15, 0x1, R9, P0 ;  /* 0x000000010f117824 */ /* 0x000fcc00000e0609 */
[----:B------:R-:W2:Y:S01]  /*0270*/  LDG.E.U8 R17, desc[UR4][R16.64] ;  /* 0x0000000410117981 */ /* 0x000ea2000c1e1100 */
[----:B------:R-:W-:Y:S02]  /*0280*/  IADD3 R12, P0, PT, R0, R11, RZ ;  /* 0x0000000b000c7210 */ /* 0x000fe40007f1e0ff */
[----:B------:R-:W-:-:S03]  /*0290*/  IADD3 R4, P1, PT, R10, R7, RZ ;  /* 0x000000070a047210 */ /* 0x000fc60007f3e0ff */
[----:B------:R-:W-:Y:S01]  /*02a0*/  IMAD.X R13, R15, 0x1, R6, P0 ;  /* 0x000000010f0d7824 */ /* 0x000fe200000e0606 */
[----:B------:R-:W-:Y:S02]  /*02b0*/  LEA.HI.X.SX32 R5, R10, R8, 0x1, P1 ;  /* 0x000000080a057211 */ /* 0x000fe400008f0eff */
[----:B------:R-:W-:-:S03]  /*02c0*/  IADD3 R14, P0, PT, R0, R3, RZ ;  /* 0x00000003000e7210 */ /* 0x000fc60007f1e0ff */
[----:B--2---:R0:W-:Y:S04]  /*02d0*/  STG.E.U8 desc[UR4][R4.64], R17 ;  /* 0x0000001104007986 */ /* 0x0041e8000c101104 */
[----:B------:R-:W2:Y:S01]  /*02e0*/  LDG.E.U8 R13, desc[UR4][R12.64] ;  /* 0x000000040c0d7981 */ /* 0x000ea2000c1e1100 */
[----:B------:R-:W-:-:S03]  /*02f0*/  IMAD.X R15, R15, 0x1, R2, P0 ;  /* 0x000000010f0f7824 */ /* 0x000fc600000e0602 */
[----:B--2---:R0:W-:Y:S04]  /*0300*/  STG.E.U8 desc[UR4][R4.64+0x1], R13 ;  /* 0x0000010d04007986 */ /* 0x0041e8000c101104 */
[----:B------:R-:W2:Y:S01]  /*0310*/  LDG.E.U8 R15, desc[UR4][R14.64] ;  /* 0x000000040e0f7981 */ /* 0x000ea2000c1e1100 */
[----:B------:R-:W-:Y:S02]  /*0320*/  VIADD R16, R18, 0xffffffff ;  /* 0xffffffff12107836 */ /* 0x000fe40000000000 */
[----:B------:R-:W-:Y:S02]  /*0330*/  VIADD R0, R0, 0x1 ;  /* 0x0000000100007836 */ /* 0x000fe40000000000 */
[----:B------:R-:W-:Y:S01]  /*0340*/  VIADD R18, R18, 0x1 ;  /* 0x0000000112127836 */ /* 0x000fe20000000000 */
[----:B------:R-:W-:Y:S01]  /*0350*/  ISETP.GE.U32.AND P0, PT, R16, 0x3, PT ;  /* 0x000000031000780c */ /* 0x000fe20003f06070 */
[----:B------:R-:W-:Y:S01]  /*0360*/  VIADD R10, R10, 0x3 ;  /* 0x000000030a0a7836 */ /* 0x000fe20000000000 */
[----:B------:R-:W-:Y:S01]  /*0370*/  ISETP.LT.AND P1, PT, R0, UR15, PT ;  /* 0x0000000f00007c0c */ /* 0x000fe2000bf21270 */
[----:B--2---:R0:W-:-:S12]  /*0380*/  STG.E.U8 desc[UR4][R4.64+0x2], R15 ;  /* 0x0000020f04007986 */ /* 0x0041d8000c101104 */
[----:B------:R-:W-:Y:S05]  /*0390*/  @!P0 BRA P1, `(.L_x_13) ;  /* 0xfffffffc00a88947 */ /* 0x000fea000083ffff */
[----:B------:R-:W-:Y:S05]  /*03a0*/  EXIT ;  /* 0x000000000000794d */ /* 0x000fea0003800000 */
.L_x_12:
[----:B------:R-:W-:Y:S02]  /*03b0*/  IADD3 R4, P0, PT, R0, R19, RZ ;  /* 0x0000001300047210 */ /* 0x000fe40007f1e0ff */
[----:B------:R-:W-:-:S05]  /*03c0*/  SHF.R.S32.HI R17, RZ, 0x1f, R0 ;  /* 0x0000001fff117819 */ /* 0x000fca0000011400 */
[----:B------:R-:W-:-:S05]  /*03d0*/  IMAD.X R5, R17, 0x1, R9, P0 ;  /* 0x0000000111057824 */ /* 0x000fca00000e0609 */
[----:B------:R-:W2:Y:S01]  /*03e0*/  LDG.E.U8 R9, desc[UR4][R4.64] ;  /* 0x0000000404097981 */ /* 0x000ea2000c1e1100 */
[----:B------:R-:W-:Y:S01]  /*03f0*/  IMAD R13, R10, 0xc, RZ ;  /* 0x0000000c0a0d7824 */ /* 0x000fe200078e02ff */
[----:B------:R-:W-:-:S04]  /*0400*/  IADD3 R10, P1, PT, R0, R11, RZ ;  /* 0x0000000b000a7210 */ /* 0x000fc80007f3e0ff */
[----:B------:R-:W-:Y:S01]  /*0410*/  IADD3 R12, P0, PT, R13, R7, RZ ;  /* 0x000000070d0c7210 */ /* 0x000fe20007f1e0ff */
[----:B------:R-:W-:-:S03]  /*0420*/  IMAD.X R11, R17, 0x1, R6, P1 ;  /* 0x00000001110b7824 */ /* 0x000fc600008e0606 */
[----:B------:R-:W-:-:S05]  /*0430*/  LEA.HI.X.SX32 R13, R13, R8, 0x1, P0 ;  /* 0x000000080d0d7211 */ /* 0x000fca00000f0eff */
[----:B--2---:R0:W-:Y:S04]  /*0440*/  STG.E.U8 desc[UR4][R12.64], R9 ;  /* 0x000000090c007986 */ /* 0x0041e8000c101104 */
[----:B------:R-:W2:Y:S01]  /*0450*/  LDG.E.U8 R15, desc[UR4][R10.64] ;  /* 0x000000040a0f7981 */ /* 0x000ea2000c1e1100 */
[----:B------:R-:W-:-:S05]  /*0460*/  IADD3 R6, P0, PT, R0, R3, RZ ;  /* 0x0000000300067210 */ /* 0x000fca0007f1e0ff */
[----:B------:R-:W-:Y:S01]  /*0470*/  IMAD.X R7, R17, 0x1, R2, P0 ;  /* 0x0000000111077824 */ /* 0x000fe200000e0602 */
[----:B--2---:R1:W-:Y:S04]  /*0480*/  STG.E.U8 desc[UR4][R12.64+0x1], R15 ;  /* 0x0000010f0c007986 */ /* 0x0043e8000c101104 */
[----:B------:R-:W2:Y:S04]  /*0490*/  LDG.E.U8 R3, desc[UR4][R6.64] ;  /* 0x0000000406037981 */ /* 0x000ea8000c1e1100 */
[----:B--2---:R2:W-:Y:S04]  /*04a0*/  STG.E.U8 desc[UR4][R12.64+0x2], R3 ;  /* 0x000002030c007986 */ /* 0x0045e8000c101104 */
[----:B------:R-:W3:Y:S04]  /*04b0*/  LDG.E.U8 R17, desc[UR4][R4.64+0x1] ;  /* 0x0000010404117981 */ /* 0x000ee8000c1e1100 */
[----:B---3--:R3:W-:Y:S04]  /*04c0*/  STG.E.U8 desc[UR4][R12.64+0x3], R17 ;  /* 0x000003110c007986 */ /* 0x0087e8000c101104 */
[----:B------:R-:W4:Y:S04]  /*04d0*/  LDG.E.U8 R19, desc[UR4][R10.64+0x1] ;  /* 0x000001040a137981 */ /* 0x000f28000c1e1100 */
[----:B----4-:R4:W-:Y:S04]  /*04e0*/  STG.E.U8 desc[UR4][R12.64+0x4], R19 ;  /* 0x000004130c007986 */ /* 0x0109e8000c101104 */
[----:B0-----:R-:W5:Y:S04]  /*04f0*/  LDG.E.U8 R9, desc[UR4][R6.64+0x1] ;  /* 0x0000010406097981 */ /* 0x001f68000c1e1100 */
[----:B-----5:R0:W-:Y:S04]  /*0500*/  STG.E.U8 desc[UR4][R12.64+0x5], R9 ;  /* 0x000005090c007986 */ /* 0x0201e8000c101104 */
[----:B------:R-:W5:Y:S04]  /*0510*/  LDG.E.U8 R21, desc[UR4][R4.64+0x2] ;  /* 0x0000020404157981 */ /* 0x000f68000c1e1100 */
[----:B-----5:R-:W-:Y:S04]  /*0520*/  STG.E.U8 desc[UR4][R12.64+0x6], R21 ;  /* 0x000006150c007986 */ /* 0x020fe8000c101104 */
[----:B-1----:R-:W5:Y:S04]  /*0530*/  LDG.E.U8 R15, desc[UR4][R10.64+0x2] ;  /* 0x000002040a0f7981 */ /* 0x002f68000c1e1100 */
[----:B-----5:R-:W-:Y:S04]  /*0540*/  STG.E.U8 desc[UR4][R12.64+0x7], R15 ;  /* 0x0000070f0c007986 */ /* 0x020fe8000c101104 */
[----:B--2---:R-:W2:Y:S04]  /*0550*/  LDG.E.U8 R3, desc[UR4][R6.64+0x2] ;  /* 0x0000020406037981 */ /* 0x004ea8000c1e1100 */
[----:B--2---:R-:W-:Y:S04]  /*0560*/  STG.E.U8 desc[UR4][R12.64+0x8], R3 ;  /* 0x000008030c007986 */ /* 0x004fe8000c101104 */
[----:B---3--:R-:W2:Y:S04]  /*0570*/  LDG.E.U8 R17, desc[UR4][R4.64+0x3] ;  /* 0x0000030404117981 */ /* 0x008ea8000c1e1100 */
[----:B--2---:R-:W-:Y:S04]  /*0580*/  STG.E.U8 desc[UR4][R12.64+0x9], R17 ;  /* 0x000009110c007986 */ /* 0x004fe8000c101104 */
[----:B----4-:R-:W2:Y:S04]  /*0590*/  LDG.E.U8 R19, desc[UR4][R10.64+0x3] ;  /* 0x000003040a137981 */ /* 0x010ea8000c1e1100 */
[----:B--2---:R-:W-:Y:S04]  /*05a0*/  STG.E.U8 desc[UR4][R12.64+0xa], R19 ;  /* 0x00000a130c007986 */ /* 0x004fe8000c101104 */
[----:B0-----:R-:W2:Y:S04]  /*05b0*/  LDG.E.U8 R9, desc[UR4][R6.64+0x3] ;  /* 0x0000030406097981 */ /* 0x001ea8000c1e1100 */
[----:B--2---:R-:W-:Y:S01]  /*05c0*/  STG.E.U8 desc[UR4][R12.64+0xb], R9 ;  /* 0x00000b090c007986 */ /* 0x004fe2000c101104 */
[----:B------:R-:W-:Y:S05]  /*05d0*/  EXIT ;  /* 0x000000000000794d */ /* 0x000fea0003800000 */
.L_x_14:
        /* <DEDUP_REMOVED lines=10> */
.L_x_58:


//--------------------- .text._Z21nppiCopy_CxPxR_kernelIfLi4EEvPKT_iPKPS0_iii --------------------------
	.section	.text._Z21nppiCopy_CxPxR_kernelIfLi4EEvPKT_iPKPS0_iii,"ax",@progbits
	.align	128
        .global         _Z21nppiCopy_CxPxR_kernelIfLi4EEvPKT_iPKPS0_iii
        .type           _Z21nppiCopy_CxPxR_kernelIfLi4EEvPKT_iPKPS0_iii,@function
        .size           _Z21nppiCopy_CxPxR_kernelIfLi4EEvPKT_iPKPS0_iii,(.L_x_59 - _Z21nppiCopy_CxPxR_kernelIfLi4EEvPKT_iPKPS0_iii)
        .other          _Z21nppiCopy_CxPxR_kernelIfLi4EEvPKT_iPKPS0_iii,@"STO_CUDA_ENTRY STV_DEFAULT"
_Z21nppiCopy_CxPxR_kernelIfLi4EEvPKT_iPKPS0_iii:
.text._Z21nppiCopy_CxPxR_kernelIfLi4EEvPKT_iPKPS0_iii:
        /* <DEDUP_REMOVED lines=15> */
[----:B------:R-:W1:Y:S01]  /*00f0*/  LDCU UR6, c[0x0][0x388] ;  /* 0x00007100ff0677ac */ /* 0x000e620008000800 */
[----:B------:R-:W0:Y:S01]  /*0100*/  LDCU.64 UR4, c[0x0][0x358] ;  /* 0x00006b00ff0477ac */ /* 0x000e220008000a00 */
[----:B------:R-:W2:Y:S01]  /*0110*/  LDCU.64 UR8, c[0x0][0x380] ;  /* 0x00007000ff0877ac */ /* 0x000ea20008000a00 */
[----:B------:R-:W-:Y:S01]  /*0120*/  SHF.L.U32 R11, R0, 0x2, RZ ;  /* 0x00000002000b7819 */ /* 0x000fe200000006ff */
[----:B-1----:R-:W-:Y:S01]  /*0130*/  IMAD R3, R7, UR6, RZ ;  /* 0x0000000607037c24 */ /* 0x002fe2000f8e02ff */
[----:B------:R-:W1:Y:S01]  /*0140*/  LDCU UR6, c[0x0][0x398] ;  /* 0x00007300ff0677ac */ /* 0x000e620008000800 */
[----:B0-----:R-:W3:Y:S03]  /*0150*/  LDG.E.64 R8, desc[UR4][R4.64] ;  /* 0x0000000404087981 */ /* 0x001ee6000c1e1b00 */
[----:B--2---:R-:W-:-:S04]  /*0160*/  IADD3 R2, P0, PT, R3, UR8, RZ ;  /* 0x0000000803027c10 */ /* 0x004fc8000ff1e0ff */
[----:B------:R-:W-:-:S03]  /*0170*/  LEA.HI.X.SX32 R3, R3, UR9, 0x1, P0 ;  /* 0x0000000903037c11 */ /* 0x000fc600080f0eff */
[----:B------:R-:W-:-:S05]  /*0180*/  IMAD.WIDE R2, R11, 0x4, R2 ;  /* 0x000000040b027825 */ /* 0x000fca00078e0202 */
[----:B------:R-:W2:Y:S01]  /*0190*/  LDG.E R15, desc[UR4][R2.64] ;  /* 0x00000004020f7981 */ /* 0x000ea2000c1e1900 */
[----:B-1----:R-:W-:-:S05]  /*01a0*/  IMAD R7, R7, UR6, RZ ;  /* 0x0000000607077c24 */ /* 0x002fca000f8e02ff */
[----:B------:R-:W-:Y:S02]  /*01b0*/  SHF.R.S32.HI R6, RZ, 0x1f, R7 ;  /* 0x0000001fff067819 */ /* 0x000fe40000011407 */
[----:B---3--:R-:W-:-:S04]  /*01c0*/  IADD3 R8, P0, PT, R7, R8, RZ ;  /* 0x0000000807087210 */ /* 0x008fc80007f1e0ff */
[----:B------:R-:W-:-:S03]  /*01d0*/  IADD3.X R9, PT, PT, R9, R6, RZ, P0, !PT ;  /* 0x0000000609097210 */ /* 0x000fc600007fe4ff */
[----:B------:R-:W-:-:S05]  /*01e0*/  IMAD.WIDE R8, R0, 0x4, R8 ;  /* 0x0000000400087825 */ /* 0x000fca00078e0208 */
[----:B--2---:R0:W-:Y:S04]  /*01f0*/  STG.E desc[UR4][R8.64], R15 ;  /* 0x0000000f08007986 */ /* 0x0041e8000c101904 */
[----:B------:R-:W2:Y:S04]  /*0200*/  LDG.E.64 R10, desc[UR4][R4.64+0x8] ;  /* 0x00000804040a7981 */ /* 0x000ea8000c1e1b00 */
[----:B------:R-:W3:Y:S01]  /*0210*/  LDG.E R17, desc[UR4][R2.64+0x4] ;  /* 0x0000040402117981 */ /* 0x000ee2000c1e1900 */
[----:B--2---:R-:W-:-:S05]  /*0220*/  IADD3 R10, P0, PT, R7, R10, RZ ;  /* 0x0000000a070a7210 */ /* 0x004fca0007f1e0ff */
[----:B------:R-:W-:Y:S02]  /*0230*/  IMAD.X R11, R11, 0x1, R6, P0 ;  /* 0x000000010b0b7824 */ /* 0x000fe400000e0606 */
[----:B------:R-:W-:-:S05]  /*0240*/  IMAD.WIDE R10, R0, 0x4, R10 ;  /* 0x00000004000a7825 */ /* 0x000fca00078e020a */
[----:B---3--:R-:W-:Y:S04]  /*0250*/  STG.E desc[UR4][R10.64], R17 ;  /* 0x000000110a007986 */ /* 0x008fe8000c101904 */
[----:B------:R-:W2:Y:S04]  /*0260*/  LDG.E.64 R12, desc[UR4][R4.64+0x10] ;  /* 0x00001004040c7981 */ /* 0x000ea8000c1e1b00 */
[----:B------:R-:W3:Y:S01]  /*0270*/  LDG.E R19, desc[UR4][R2.64+0x8] ;  /* 0x0000080402137981 */ /* 0x000ee2000c1e1900 */
[----:B--2---:R-:W-:-:S04]  /*0280*/  IADD3 R12, P0, PT, R7, R12, RZ ;  /* 0x0000000c070c7210 */ /* 0x004fc80007f1e0ff */
[----:B------:R-:W-:-:S03]  /*0290*/  IADD3.X R13, PT, PT, R13, R6, RZ, P0, !PT ;  /* 0x000000060d0d7210 */ /* 0x000fc600007fe4ff */
[----:B0-----:R-:W-:-:S05]  /*02a0*/  IMAD.WIDE R8, R0, 0x4, R12 ;  /* 0x0000000400087825 */ /* 0x001fca00078e020c */
[----:B---3--:R-:W-:Y:S04]  /*02b0*/  STG.E desc[UR4][R8.64], R19 ;  /* 0x0000001308007986 */ /* 0x008fe8000c101904 */
[----:B------:R-:W2:Y:S04]  /*02c0*/  LDG.E.64 R12, desc[UR4][R4.64+0x18] ;  /* 0x00001804040c7981 */ /* 0x000ea8000c1e1b00 */
[----:B------:R-:W3:Y:S01]  /*02d0*/  LDG.E R15, desc[UR4][R2.64+0xc] ;  /* 0x00000c04020f7981 */ /* 0x000ee2000c1e1900 */
[----:B--2---:R-:W-:-:S05]  /*02e0*/  IADD3 R12, P0, PT, R7, R12, RZ ;  /* 0x0000000c070c7210 */ /* 0x004fca0007f1e0ff */
[----:B------:R-:W-:Y:S02]  /*02f0*/  IMAD.X R13, R13, 0x1, R6, P0 ;  /* 0x000000010d0d7824 */ /* 0x000fe400000e0606 */
[----:B------:R-:W-:-:S05]  /*0300*/  IMAD.WIDE R6, R0, 0x4, R12 ;  /* 0x0000000400067825 */ /* 0x000fca00078e020c */
[----:B---3--:R-:W-:Y:S01]  /*0310*/  STG.E desc[UR4][R6.64], R15 ;  /* 0x0000000f06007986 */ /* 0x008fe2000c101904 */
[----:B------:R-:W-:Y:S05]  /*0320*/  EXIT ;  /* 0x000000000000794d */ /* 0x000fea0003800000 */
.L_x_15:
        /* <DEDUP_REMOVED lines=13> */
.L_x_59:


//--------------------- .text._Z21nppiCopy_CxPxR_kernelItLi4EEvPKT_iPKPS0_iii --------------------------
	.section	.text._Z21nppiCopy_CxPxR_kernelItLi4EEvPKT_iPKPS0_iii,"ax",@progbits
	.align	128
        .global         _Z21nppiCopy_CxPxR_kernelItLi4EEvPKT_iPKPS0_iii
        .type           _Z21nppiCopy_CxPxR_kernelItLi4EEvPKT_iPKPS0_iii,@function
        .size           _Z21nppiCopy_CxPxR_kernelItLi4EEvPKT_iPKPS0_iii,(.L_x_60 - _Z21nppiCopy_CxPxR_kernelItLi4EEvPKT_iPKPS0_iii)
        .other          _Z21nppiCopy_CxPxR_kernelItLi4EEvPKT_iPKPS0_iii,@"STO_CUDA_ENTRY STV_DEFAULT"
_Z21nppiCopy_CxPxR_kernelItLi4EEvPKT_iPKPS0_iii:
.text._Z21nppiCopy_CxPxR_kernelItLi4EEvPKT_iPKPS0_iii:
        /* <DEDUP_REMOVED lines=25> */
[----:B------:R-:W2:Y:S01]  /*0190*/  LDG.E.U16 R15, desc[UR4][R2.64] ;  /* 0x00000004020f7981 */ /* 0x000ea2000c1e1500 */
[----:B-1----:R-:W-:-:S05]  /*01a0*/  IMAD R7, R7, UR6, RZ ;  /* 0x0000000607077c24 */ /* 0x002fca000f8e02ff */
[----:B------:R-:W-:Y:S02]  /*01b0*/  SHF.R.S32.HI R6, RZ, 0x1f, R7 ;  /* 0x0000001fff067819 */ /* 0x000fe40000011407 */
[----:B---3--:R-:W-:-:S04]  /*01c0*/  IADD3 R8, P0, PT, R7, R8, RZ ;  /* 0x0000000807087210 */ /* 0x008fc80007f1e0ff */
[----:B------:R-:W-:-:S03]  /*01d0*/  IADD3.X R9, PT, PT, R9, R6, RZ, P0, !PT ;  /* 0x0000000609097210 */ /* 0x000fc600007fe4ff */
[----:B------:R-:W-:-:S05]  /*01e0*/  IMAD.WIDE R8, R0, 0x2, R8 ;  /* 0x0000000200087825 */ /* 0x000fca00078e0208 */
[----:B--2---:R0:W-:Y:S04]  /*01f0*/  STG.E.U16 desc[UR4][R8.64], R15 ;  /* 0x0000000f08007986 */ /* 0x0041e8000c101504 */
[----:B------:R-:W2:Y:S04]  /*0200*/  LDG.E.64 R10, desc[UR4][R4.64+0x8] ;  /* 0x00000804040a7981 */ /* 0x000ea8000c1e1b00 */
[----:B------:R-:W3:Y:S01]  /*0210*/  LDG.E.U16 R17, desc[UR4][R2.64+0x2] ;  /* 0x0000020402117981 */ /* 0x000ee2000c1e1500 */
[----:B--2---:R-:W-:-:S05]  /*0220*/  IADD3 R10, P0, PT, R7, R10, RZ ;  /* 0x0000000a070a7210 */ /* 0x004fca0007f1e0ff */
[----:B------:R-:W-:Y:S02]  /*0230*/  IMAD.X R11, R11, 0x1, R6, P0 ;  /* 0x000000010b0b7824 */ /* 0x000fe400000e0606 */
[----:B------:R-:W-:-:S05]  /*0240*/  IMAD.WIDE R10, R0, 0x2, R10 ;  /* 0x00000002000a7825 */ /* 0x000fca00078e020a */
[----:B---3--:R-:W-:Y:S04]  /*0250*/  STG.E.U16 desc[UR4][R10.64], R17 ;  /* 0x000000110a007986 */ /* 0x008fe8000c101504 */
[----:B------:R-:W2:Y:S04]  /*0260*/  LDG.E.64 R12, desc[UR4][R4.64+0x10] ;  /* 0x00001004040c7981 */ /* 0x000ea8000c1e1b00 */
[----:B------:R-:W3:Y:S01]  /*0270*/  LDG.E.U16 R19, desc[UR4][R2.64+0x4] ;  /* 0x0000040402137981 */ /* 0x000ee2000c1e1500 */
[----:B--2---:R-:W-:-:S04]  /*0280*/  IADD3 R12, P0, PT, R7, R12, RZ ;  /* 0x0000000c070c7210 */ /* 0x004fc80007f1e0ff */
[----:B------:R-:W-:-:S03]  /*0290*/  IADD3.X R13, PT, PT, R13, R6, RZ, P0, !PT ;  /* 0x000000060d0d7210 */ /* 0x000fc600007fe4ff */
[----:B0-----:R-:W-:-:S05]  /*02a0*/  IMAD.WIDE R8, R0, 0x2, R12 ;  /* 0x0000000200087825 */ /* 0x001fca00078e020c */
[----:B---3--:R-:W-:Y:S04]  /*02b0*/  STG.E.U16 desc[UR4][R8.64], R19 ;  /* 0x0000001308007986 */ /* 0x008fe8000c101504 */
[----:B------:R-:W2:Y:S04]  /*02c0*/  LDG.E.64 R12, desc[UR4][R4.64+0x18] ;  /* 0x00001804040c7981 */ /* 0x000ea8000c1e1b00 */
[----:B------:R-:W3:Y:S01]  /*02d0*/  LDG.E.U16 R15, desc[UR4][R2.64+0x6] ;  /* 0x00000604020f7981 */ /* 0x000ee2000c1e1500 */
[----:B--2---:R-:W-:-:S05]  /*02e0*/  IADD3 R12, P0, PT, R7, R12, RZ ;  /* 0x0000000c070c7210 */ /* 0x004fca0007f1e0ff */
[----:B------:R-:W-:Y:S02]  /*02f0*/  IMAD.X R13, R13, 0x1, R6, P0 ;  /* 0x000000010d0d7824 */ /* 0x000fe400000e0606 */
[----:B------:R-:W-:-:S05]  /*0300*/  IMAD.WIDE R6, R0, 0x2, R12 ;  /* 0x0000000200067825 */ /* 0x000fca00078e020c */
[----:B---3--:R-:W-:Y:S01]  /*0310*/  STG.E.U16 desc[UR4][R6.64], R15 ;  /* 0x0000000f06007986 */ /* 0x008fe2000c101504 */
[----:B------:R-:W-:Y:S05]  /*0320*/  EXIT ;  /* 0x000000000000794d */ /* 0x000fea0003800000 */
.L_x_16:
        /* <DEDUP_REMOVED lines=13> */
.L_x_60:


//--------------------- .text._Z21nppiCopy_CxPxR_kernelIhLi4EEvPKT_iPKPS0_iii --------------------------
	.section	.text._Z21nppiCopy_CxPxR_kernelIhLi4EEvPKT_iPKPS0_iii,"ax",@progbits
	.align	128
        .global         _Z21nppiCopy_CxPxR_kernelIhLi4EEvPKT_iPKPS0_iii
        .type           _Z21nppiCopy_CxPxR_kernelIhLi4EEvPKT_iPKPS0_iii,@function
        .size           _Z21nppiCopy_CxPxR_kernelIhLi4EEvPKT_iPKPS0_iii,(.L_x_61 - _Z21nppiCopy_CxPxR_kernelIhLi4EEvPKT_iPKPS0_iii)
        .other          _Z21nppiCopy_CxPxR_kernelIhLi4EEvPKT_iPKPS0_iii,@"STO_CUDA_ENTRY STV_DEFAULT"
_Z21nppiCopy_CxPxR_kernelIhLi4EEvPKT_iPKPS0_iii:
.text._Z21nppiCopy_CxPxR_kernelIhLi4EEvPKT_iPKPS0_iii:
        /* <DEDUP_REMOVED lines=16> */
[----:B------:R-:W-:Y:S01]  /*0100*/  IMAD.SHL.U32 R2, R0, 0x4, RZ ;  /* 0x0000000400027824 */ /* 0x000fe200078e00ff */
[----:B------:R-:W0:Y:S04]  /*0110*/  LDCU.64 UR4, c[0x0][0x358] ;  /* 0x00006b00ff0477ac */ /* 0x000e280008000a00 */
[----:B------:R-:W-:Y:S01]  /*0120*/  SHF.R.S32.HI R10, RZ, 0x1f, R2 ;  /* 0x0000001fff0a7819 */ /* 0x000fe20000011402 */
[----:B------:R-:W2:Y:S01]  /*0130*/  LDCU.64 UR8, c[0x0][0x380] ;  /* 0x00007000ff0877ac */ /* 0x000ea20008000a00 */
[----:B-1----:R-:W-:Y:S01]  /*0140*/  IMAD R3, R8, UR6, RZ ;  /* 0x0000000608037c24 */ /* 0x002fe2000f8e02ff */
[----:B------:R-:W1:Y:S01]  /*0150*/  LDCU UR6, c[0x0][0x398] ;  /* 0x00007300ff0677ac */ /* 0x000e620008000800 */
[----:B0-----:R-:W3:Y:S03]  /*0160*/  LDG.E.64 R6, desc[UR4][R4.64] ;  /* 0x0000000404067981 */ /* 0x001ee6000c1e1b00 */
[----:B--2---:R-:W-:-:S02]  /*0170*/  IADD3 R2, P0, P1, R2, UR8, R3 ;  /* 0x0000000802027c10 */ /* 0x004fc4000f91e003 */
[----:B------:R-:W-:-:S04]  /*0180*/  SHF.R.S32.HI R3, RZ, 0x1f, R3 ;  /* 0x0000001fff037819 */ /* 0x000fc80000011403 */
[----:B------:R-:W-:-:S05]  /*0190*/  IADD3.X R3, PT, PT, R10, UR9, R3, P0, P1 ;  /* 0x000000090a037c10 */ /* 0x000fca00087e2403 */
[----:B------:R-:W2:Y:S01]  /*01a0*/  LDG.E.U8 R15, desc[UR4][R2.64] ;  /* 0x00000004020f7981 */ /* 0x000ea2000c1e1100 */
[----:B-1----:R-:W-:Y:S01]  /*01b0*/  IMAD R9, R8, UR6, RZ ;  /* 0x0000000608097c24 */ /* 0x002fe2000f8e02ff */
[----:B------:R-:W-:-:S04]  /*01c0*/  SHF.R.S32.HI R8, RZ, 0x1f, R0 ;  /* 0x0000001fff087819 */ /* 0x000fc80000011400 */
[----:B------:R-:W-:-:S04]  /*01d0*/  IADD3 R21, P0, PT, R0, R9, RZ ;  /* 0x0000000900157210 */ /* 0x000fc80007f1e0ff */
[----:B------:R-:W-:Y:S02]  /*01e0*/  LEA.HI.X.SX32 R23, R9, R8, 0x1, P0 ;  /* 0x0000000809177211 */ /* 0x000fe400000f0eff */
[----:B---3--:R-:W-:-:S05]  /*01f0*/  IADD3 R8, P0, PT, R6, R21, RZ ;  /* 0x0000001506087210 */ /* 0x008fca0007f1e0ff */
[----:B------:R-:W-:-:S05]  /*0200*/  IMAD.X R9, R7, 0x1, R23, P0 ;  /* 0x0000000107097824 */ /* 0x000fca00000e0617 */
[----:B--2---:R0:W-:Y:S04]  /*0210*/  STG.E.U8 desc[UR4][R8.64], R15 ;  /* 0x0000000f08007986 */ /* 0x0041e8000c101104 */
[----:B------:R-:W2:Y:S04]  /*0220*/  LDG.E.64 R6, desc[UR4][R4.64+0x8] ;  /* 0x0000080404067981 */ /* 0x000ea8000c1e1b00 */
[----:B------:R-:W3:Y:S01]  /*0230*/  LDG.E.U8 R17, desc[UR4][R2.64+0x1] ;  /* 0x0000010402117981 */ /* 0x000ee2000c1e1100 */
[----:B--2---:R-:W-:-:S05]  /*0240*/  IADD3 R10, P0, PT, R6, R21, RZ ;  /* 0x00000015060a7210 */ /* 0x004fca0007f1e0ff */
[----:B------:R-:W-:-:S05]  /*0250*/  IMAD.X R11, R7, 0x1, R23, P0 ;  /* 0x00000001070b7824 */ /* 0x000fca00000e0617 */
[----:B---3--:R-:W-:Y:S04]  /*0260*/  STG.E.U8 desc[UR4][R10.64], R17 ;  /* 0x000000110a007986 */ /* 0x008fe8000c101104 */
[----:B------:R-:W2:Y:S04]  /*0270*/  LDG.E.64 R6, desc[UR4][R4.64+0x10] ;  /* 0x0000100404067981 */ /* 0x000ea8000c1e1b00 */
[----:B------:R-:W3:Y:S01]  /*0280*/  LDG.E.U8 R19, desc[UR4][R2.64+0x2] ;  /* 0x0000020402137981 */ /* 0x000ee2000c1e1100 */
[----:B--2---:R-:W-:-:S05]  /*0290*/  IADD3 R12, P0, PT, R6, R21, RZ ;  /* 0x00000015060c7210 */ /* 0x004fca0007f1e0ff */
[----:B------:R-:W-:-:S05]  /*02a0*/  IMAD.X R13, R7, 0x1, R23, P0 ;  /* 0x00000001070d7824 */ /* 0x000fca00000e0617 */
[----:B---3--:R-:W-:Y:S04]  /*02b0*/  STG.E.U8 desc[UR4][R12.64], R19 ;  /* 0x000000130c007986 */ /* 0x008fe8000c101104 */
[----:B------:R-:W2:Y:S04]  /*02c0*/  LDG.E.64 R6, desc[UR4][R4.64+0x18] ;  /* 0x0000180404067981 */ /* 0x000ea8000c1e1b00 */
[----:B0-----:R-:W3:Y:S01]  /*02d0*/  LDG.E.U8 R9, desc[UR4][R2.64+0x3] ;  /* 0x0000030402097981 */ /* 0x001ee2000c1e1100 */
[----:B--2---:R-:W-:-:S05]  /*02e0*/  IADD3 R6, P0, PT, R6, R21, RZ ;  /* 0x0000001506067210 */ /* 0x004fca0007f1e0ff */
[----:B------:R-:W-:-:S05]  /*02f0*/  IMAD.X R7, R7, 0x1, R23, P0 ;  /* 0x0000000107077824 */ /* 0x000fca00000e0617 */
[----:B---3--:R-:W-:Y:S01]  /*0300*/  STG.E.U8 desc[UR4][R6.64], R9 ;  /* 0x0000000906007986 */ /* 0x008fe2000c101104 */
[----:B------:R-:W-:Y:S05]  /*0310*/  EXIT ;  /* 0x000000000000794d */ /* 0x000fea0003800000 */
.L_x_17:
        /* <DEDUP_REMOVED lines=14> */
.L_x_61:


//--------------------- .text._Z31nppiCopy_CxPxR_kernel_optimizedIiLi3EEvPKT_iPS0_S3_S3_iii --------------------------
	.section	.text._Z31nppiCopy_CxPxR_kernel_optimizedIiLi3EEvPKT_iPS0_S3_S3_iii,"ax",@progbits
	.align	128
        .global         _Z31nppiCopy_CxPxR_kernel_optimizedIiLi3EEvPKT_iPS0_S3_S3_iii
        .type           _Z31nppiCopy_CxPxR_kernel_optimizedIiLi3EEvPKT_iPS0_S3_S3_iii,@function
        .size           _Z31nppiCopy_CxPxR_kernel_optimizedIiLi3EEvPKT_iPS0_S3_S3_iii,(.L_x_62 - _Z31nppiCopy_CxPxR_kernel_optimizedIiLi3EEvPKT_iPS0_S3_S3_iii)
        .other          _Z31nppiCopy_CxPxR_kernel_optimizedIiLi3EEvPKT_iPS0_S3_S3_iii,@"STO_CUDA_ENTRY STV_DEFAULT"
_Z31nppiCopy_CxPxR_kernel_optimizedIiLi3EEvPKT_iPS0_S3_S3_iii:
.text._Z31nppiCopy_CxPxR_kernel_optimizedIiLi3EEvPKT_iPS0_S3_S3_iii:
        /* <DEDUP_REMOVED lines=16> */
[----:B------:R-:W2:Y:S01]  /*0100*/  LDCU.64 UR6, c[0x0][0x380] ;  /* 0x00007000ff0677ac */ /* 0x000ea20008000a00 */
[----:B------:R-:W3:Y:S02]  /*0110*/  LDCU.128 UR8, c[0x0][0x390] ;  /* 0x00007200ff0877ac */ /* 0x000ee40008000c00 */
[----:B0-----:R-:W-:Y:S01]  /*0120*/  ISETP.GE.AND P0, PT, R4, UR15, PT ;  /* 0x0000000f04007c0c */ /* 0x001fe2000bf06270 */
[----:B------:R-:W-:-:S02]  /*0130*/  IMAD R5, R2, UR14, RZ ;  /* 0x0000000e02057c24 */ /* 0x000fc4000f8e02ff */
[----:B-1----:R-:W-:Y:S01]  /*0140*/  IMAD R3, R2, UR4, RZ ;  /* 0x0000000402037c24 */ /* 0x002fe2000f8e02ff */
[----:B------:R-:W0:Y:S02]  /*0150*/  LDCU.64 UR4, c[0x0][0x358] ;  /* 0x00006b00ff0477ac */ /* 0x000e240008000a00 */
[----:B------:R-:W-:Y:S02]  /*0160*/  SHF.R.S32.HI R8, RZ, 0x1f, R5 ;  /* 0x0000001fff087819 */ /* 0x000fe40000011405 */
[----:B------:R-:W-:Y:S02]  /*0170*/  IADD3 R2, P4, PT, R5, UR12, RZ ;  /* 0x0000000c05027c10 */ /* 0x000fe4000ff9e0ff */
[----:B--2---:R-:W-:Y:S02]  /*0180*/  IADD3 R10, P1, PT, R3, UR6, RZ ;  /* 0x00000006030a7c10 */ /* 0x004fe4000ff3e0ff */
[C---:B---3--:R-:W-:Y:S02]  /*0190*/  IADD3 R6, P2, PT, R5.reuse, UR8, RZ ;  /* 0x0000000805067c10 */ /* 0x048fe4000ff5e0ff */
[----:B------:R-:W-:-:S02]  /*01a0*/  IADD3 R4, P3, PT, R5, UR10, RZ ;  /* 0x0000000a05047c10 */ /* 0x000fc4000ff7e0ff */
[----:B------:R-:W-:Y:S02]  /*01b0*/  LEA.HI.X.SX32 R11, R3, UR7, 0x1, P1 ;  /* 0x00000007030b7c11 */ /* 0x000fe400088f0eff */
[C---:B------:R-:W-:Y:S02]  /*01c0*/  IADD3.X R7, PT, PT, R8.reuse, UR9, RZ, P2, !PT ;  /* 0x0000000908077c10 */ /* 0x040fe400097fe4ff */
[C---:B------:R-:W-:Y:S02]  /*01d0*/  IADD3.X R5, PT, PT, R8.reuse, UR11, RZ, P3, !PT ;  /* 0x0000000b08057c10 */ /* 0x040fe40009ffe4ff */
[----:B------:R-:W-:Y:S01]  /*01e0*/  IADD3.X R3, PT, PT, R8, UR13, RZ, P4, !PT ;  /* 0x0000000d08037c10 */ /* 0x000fe2000a7fe4ff */
[----:B0-----:R-:W-:Y:S06]  /*01f0*/  @!P0 BRA `(.L_x_18) ;  /* 0x0000000000588947 */ /* 0x001fec0003800000 */
[----:B------:R-:W-:-:S13]  /*0200*/  ISETP.GE.AND P0, PT, R9, UR15, PT ;  /* 0x0000000f09007c0c */ /* 0x000fda000bf06270 */
[----:B------:R-:W-:Y:S05]  /*0210*/  @P0 EXIT ;  /* 0x000000000000094d */ /* 0x000fea0003800000 */
[----:B------:R-:W-:Y:S02]  /*0220*/  IMAD R21, R0, 0xc, RZ ;  /* 0x0000000c00157824 */ /* 0x000fe400078e02ff */
[----:B------:R-:W-:-:S07]  /*0230*/  IMAD.MOV.U32 R0, RZ, RZ, 0x1 ;  /* 0x00000001ff007424 */ /* 0x000fce00078e00ff */
.L_x_19:
[----:B------:R-:W-:-:S05]  /*0240*/  IMAD.WIDE R18, R21, 0x4, R10 ;  /* 0x0000000415127825 */ /* 0x000fca00078e020a */
[----:B0-----:R-:W2:Y:S01]  /*0250*/  LDG.E R23, desc[UR4][R18.64] ;  /* 0x0000000412177981 */ /* 0x001ea2000c1e1900 */
[----:B------:R-:W-:-:S05]  /*0260*/  IMAD.WIDE R16, R9, 0x4, R6 ;  /* 0x0000000409107825 */ /* 0x000fca00078e0206 */
[----:B--2---:R0:W-:Y:S04]  /*0270*/  STG.E desc[UR4][R16.64], R23 ;  /* 0x0000001710007986 */ /* 0x0041e8000c101904 */
[----:B------:R-:W2:Y:S01]  /*0280*/  LDG.E R25, desc[UR4][R18.64+0x4] ;  /* 0x0000040412197981 */ /* 0x000ea2000c1e1900 */
[----:B------:R-:W-:-:S05]  /*0290*/  IMAD.WIDE R14, R9, 0x4, R4 ;  /* 0x00000004090e7825 */ /* 0x000fca00078e0204 */
[----:B--2---:R0:W-:Y:S04]  /*02a0*/  STG.E desc[UR4][R14.64], R25 ;  /* 0x000000190e007986 */ /* 0x0041e8000c101904 */
[----:B------:R-:W2:Y:S01]  /*02b0*/  LDG.E R27, desc[UR4][R18.64+0x8] ;  /* 0x00000804121b7981 */ /* 0x000ea2000c1e1900 */
[----:B------:R-:W-:Y:S01]  /*02c0*/  IMAD.WIDE R12, R9, 0x4, R2 ;  /* 0x00000004090c7825 */ /* 0x000fe200078e0202 */
[----:B------:R-:W-:Y:S02]  /*02d0*/  IADD3 R8, PT, PT, R0, -0x1, RZ ;  /* 0xffffffff00087810 */ /* 0x000fe40007ffe0ff */
[----:B------:R-:W-:Y:S01]  /*02e0*/  IADD3 R21, PT, PT, R21, 0x3, RZ ;  /* 0x0000000315157810 */ /* 0x000fe20007ffe0ff */
[----:B------:R-:W-:Y:S01]  /*02f0*/  VIADD R9, R9, 0x1 ;  /* 0x0000000109097836 */ /* 0x000fe20000000000 */
[----:B------:R-:W-:Y:S01]  /*0300*/  ISETP.GE.U32.AND P0, PT, R8, 0x3, PT ;  /* 0x000000030800780c */ /* 0x000fe20003f06070 */
[----:B------:R-:W-:-:S03]  /*0310*/  VIADD R0, R0, 0x1 ;  /* 0x0000000100007836 */ /* 0x000fc60000000000 */
[----:B------:R-:W-:Y:S01]  /*0320*/  ISETP.LT.AND P1, PT, R9, UR15, PT ;  /* 0x0000000f09007c0c */ /* 0x000fe2000bf21270 */
[----:B--2---:R0:W-:-:S12]  /*0330*/  STG.E desc[UR4][R12.64], R27 ;  /* 0x0000001b0c007986 */ /* 0x0041d8000c101904 */
[----:B------:R-:W-:Y:S05]  /*0340*/  @!P0 BRA P1, `(.L_x_19) ;  /* 0xfffffffc00bc8947 */ /* 0x000fea000083ffff */
[----:B------:R-:W-:Y:S05]  /*0350*/  EXIT ;  /* 0x000000000000794d */ /* 0x000fea0003800000 */
.L_x_18:
[----:B------:R-:W-:-:S04]  /*0360*/  IMAD R13, R0, 0xc, RZ ;  /* 0x0000000c000d7824 */ /* 0x000fc800078e02ff */
[----:B------:R-:W-:-:S05]  /*0370*/  IMAD.WIDE R10, R13, 0x4, R10 ;  /* 0x000000040d0a7825 */ /* 0x000fca00078e020a */
[----:B------:R-:W2:Y:S01]  /*0380*/  LDG.E R13, desc[UR4][R10.64] ;  /* 0x000000040a0d7981 */ /* 0x000ea2000c1e1900 */
[----:B------:R-:W-:-:S05]  /*0390*/  IMAD.WIDE R6, R9, 0x4, R6 ;  /* 0x0000000409067825 */ /* 0x000fca00078e0206 */
[----:B--2---:R0:W-:Y:S04]  /*03a0*/  STG.E desc[UR4][R6.64], R13 ;  /* 0x0000000d06007986 */ /* 0x0041e8000c101904 */
[----:B------:R-:W2:Y:S01]  /*03b0*/  LDG.E R15, desc[UR4][R10.64+0x4] ;  /* 0x000004040a0f7981 */ /* 0x000ea2000c1e1900 */
[----:B------:R-:W-:-:S05]  /*03c0*/  IMAD.WIDE R4, R9, 0x4, R4 ;  /* 0x0000000409047825 */ /* 0x000fca00078e0204 */
[----:B--2---:R1:W-:Y:S04]  /*03d0*/  STG.E desc[UR4][R4.64], R15 ;  /* 0x0000000f04007986 */ /* 0x0043e8000c101904 */
[----:B------:R-:W2:Y:S01]  /*03e0*/  LDG.E R17, desc[UR4][R10.64+0x8] ;  /* 0x000008040a117981 */ /* 0x000ea2000c1e1900 */
[----:B------:R-:W-:-:S05]  /*03f0*/  IMAD.WIDE R2, R9, 0x4, R2 ;  /* 0x0000000409027825 */ /* 0x000fca00078e0202 */
[----:B--2---:R2:W-:Y:S04]  /*0400*/  STG.E desc[UR4][R2.64], R17 ;  /* 0x0000001102007986 */ /* 0x0045e8000c101904 */
[----:B------:R-:W3:Y:S04]  /*0410*/  LDG.E R9, desc[UR4][R10.64+0xc] ;  /* 0x00000c040a097981 */ /* 0x000ee8000c1e1900 */
[----:B---3--:R3:W-:Y:S04]  /*0420*/  STG.E desc[UR4][R6.64+0x4], R9 ;  /* 0x0000040906007986 */ /* 0x0087e8000c101904 */
[----:B------:R-:W4:Y:S04]  /*0430*/  LDG.E R19, desc[UR4][R10.64+0x10] ;  /* 0x000010040a137981 */ /* 0x000f28000c1e1900 */
[----:B----4-:R4:W-:Y:S04]  /*0440*/  STG.E desc[UR4][R4.64+0x4], R19 ;  /* 0x0000041304007986 */ /* 0x0109e8000c101904 */
[----:B0-----:R-:W5:Y:S04]  /*0450*/  LDG.E R13, desc[UR4][R10.64+0x14] ;  /* 0x000014040a0d7981 */ /* 0x001f68000c1e1900 */
[----:B-----5:R0:W-:Y:S04]  /*0460*/  STG.E desc[UR4][R2.64+0x4], R13 ;  /* 0x0000040d02007986 */ /* 0x0201e8000c101904 */
[----:B------:R-:W5:Y:S04]  /*0470*/  LDG.E R21, desc[UR4][R10.64+0x18] ;  /* 0x000018040a157981 */ /* 0x000f68000c1e1900 */
[----:B-----5:R-:W-:Y:S04]  /*0480*/  STG.E desc[UR4][R6.64+0x8], R21 ;  /* 0x0000081506007986 */ /* 0x020fe8000c101904 */
[----:B-1----:R-:W5:Y:S04]  /*0490*/  LDG.E R15, desc[UR4][R10.64+0x1c] ;  /* 0x00001c040a0f7981 */ /* 0x002f68000c1e1900 */
[----:B-----5:R-:W-:Y:S04]  /*04a0*/  STG.E desc[UR4][R4.64+0x8], R15 ;  /* 0x0000080f04007986 */ /* 0x020fe8000c101904 */
[----:B--2---:R-:W2:Y:S04]  /*04b0*/  LDG.E R17, desc[UR4][R10.64+0x20] ;  /* 0x000020040a117981 */ /* 0x004ea8000c1e1900 */
[----:B--2---:R-:W-:Y:S04]  /*04c0*/  STG.E desc[UR4][R2.64+0x8], R17 ;  /* 0x0000081102007986 */ /* 0x004fe8000c101904 */
[----:B---3--:R-:W2:Y:S04]  /*04d0*/  LDG.E R9, desc[UR4][R10.64+0x24] ;  /* 0x000024040a097981 */ /* 0x008ea8000c1e1900 */
[----:B--2---:R-:W-:Y:S04]  /*04e0*/  STG.E desc[UR4][R6.64+0xc], R9 ;  /* 0x00000c0906007986 */ /* 0x004fe8000c101904 */
[----:B----4-:R-:W2:Y:S04]  /*04f0*/  LDG.E R19, desc[UR4][R10.64+0x28] ;  /* 0x000028040a137981 */ /* 0x010ea8000c1e1900 */
[----:B--2---:R-:W-:Y:S04]  /*0500*/  STG.E desc[UR4][R4.64+0xc], R19 ;  /* 0x00000c1304007986 */ /* 0x004fe8000c101904 */
[----:B0-----:R-:W2:Y:S04]  /*0510*/  LDG.E R13, desc[UR4][R10.64+0x2c] ;  /* 0x00002c040a0d7981 */ /* 0x001ea8000c1e1900 */
[----:B--2---:R-:W-:Y:S01]  /*0520*/  STG.E desc[UR4][R2.64+0xc], R13 ;  /* 0x00000c0d02007986 */ /* 0x004fe2000c101904 */
[----:B------:R-:W-:Y:S05]  /*0530*/  EXIT ;  /* 0x000000000000794d */ /* 0x000fea0003800000 */
.L_x_20:
        /* <DEDUP_REMOVED lines=12> */
.L_x_62:


//--------------------- .text._Z31nppiCopy_CxPxR_kernel_optimizedIsLi3EEvPKT_iPS0_S3_S3_iii --------------------------
	.section	.text._Z31nppiCopy_CxPxR_kernel_optimizedIsLi3EEvPKT_iPS0_S3_S3_iii,"ax",@progbits
	.align	128
        .global         _Z31nppiCopy_CxPxR_kernel_optimizedIsLi3EEvPKT_iPS0_S3_S3_iii
        .type           _Z31nppiCopy_CxPxR_kernel_optimizedIsLi3EEvPKT_iPS0_S3_S3_iii,@function
        .size           _Z31nppiCopy_CxPxR_kernel_optimizedIsLi3EEvPKT_iPS0_S3_S3_iii,(.L_x_63 - _Z31nppiCopy_CxPxR_kernel_optimizedIsLi3EEvPKT_iPS0_S3_S3_iii)
        .other          _Z31nppiCopy_CxPxR_kernel_optimizedIsLi3EEvPKT_iPS0_S3_S3_iii,@"STO_CUDA_ENTRY STV_DEFAULT"
_Z31nppiCopy_CxPxR_kernel_optimizedIsLi3EEvPKT_iPS0_S3_S3_iii:
.text._Z31nppiCopy_CxPxR_kernel_optimizedIsLi3EEvPKT_iPS0_S3_S3_iii:
        /* <DEDUP_REMOVED lines=36> */
.L_x_22:
[----:B------:R-:W-:-:S05]  /*0240*/  IMAD.WIDE R18, R21, 0x2, R10 ;  /* 0x0000000215127825 */ /* 0x000fca00078e020a */
[----:B0-----:R-:W2:Y:S01]  /*0250*/  LDG.E.U16 R23, desc[UR4][R18.64] ;  /* 0x0000000412177981 */ /* 0x001ea2000c1e1500 */
[----:B------:R-:W-:-:S05]  /*0260*/  IMAD.WIDE R16, R9, 0x2, R6 ;  /* 0x0000000209107825 */ /* 0x000fca00078e0206 */
[----:B--2---:R0:W-:Y:S04]  /*0270*/  STG.E.U16 desc[UR4][R16.64], R23 ;  /* 0x0000001710007986 */ /* 0x0041e8000c101504 */
[----:B------:R-:W2:Y:S01]  /*0280*/  LDG.E.U16 R25, desc[UR4][R18.64+0x2] ;  /* 0x0000020412197981 */ /* 0x000ea2000c1e1500 */
[----:B------:R-:W-:-:S05]  /*0290*/  IMAD.WIDE R14, R9, 0x2, R4 ;  /* 0x00000002090e7825 */ /* 0x000fca00078e0204 */
[----:B--2---:R0:W-:Y:S04]  /*02a0*/  STG.E.U16 desc[UR4][R14.64], R25 ;  /* 0x000000190e007986 */ /* 0x0041e8000c101504 */
[----:B------:R-:W2:Y:S01]  /*02b0*/  LDG.E.U16 R27, desc[UR4][R18.64+0x4] ;  /* 0x00000404121b7981 */ /* 0x000ea2000c1e1500 */
[----:B------:R-:W-:Y:S01]  /*02c0*/  IMAD.WIDE R12, R9, 0x2, R2 ;  /* 0x00000002090c7825 */ /* 0x000fe200078e0202 */
[----:B------:R-:W-:Y:S02]  /*02d0*/  IADD3 R8, PT, PT, R0, -0x1, RZ ;  /* 0xffffffff00087810 */ /* 0x000fe40007ffe0ff */
[----:B------:R-:W-:Y:S01]  /*02e0*/  IADD3 R21, PT, PT, R21, 0x3, RZ ;  /* 0x0000000315157810 */ /* 0x000fe20007ffe0ff */
[----:B------:R-:W-:Y:S01]  /*02f0*/  VIADD R9, R9, 0x1 ;  /* 0x0000000109097836 */ /* 0x000fe20000000000 */
[----:B------:R-:W-:Y:S01]  /*0300*/  ISETP.GE.U32.AND P0, PT, R8, 0x3, PT ;  /* 0x000000030800780c */ /* 0x000fe20003f06070 */
[----:B------:R-:W-:-:S03]  /*0310*/  VIADD R0, R0, 0x1 ;  /* 0x0000000100007836 */ /* 0x000fc60000000000 */
[----:B------:R-:W-:Y:S01]  /*0320*/  ISETP.LT.AND P1, PT, R9, UR15, PT ;  /* 0x0000000f09007c0c */ /* 0x000fe2000bf21270 */
[----:B--2---:R0:W-:-:S12]  /*0330*/  STG.E.U16 desc[UR4][R12.64], R27 ;  /* 0x0000001b0c007986 */ /* 0x0041d8000c101504 */
[----:B------:R-:W-:Y:S05]  /*0340*/  @!P0 BRA P1, `(.L_x_22) ;  /* 0xfffffffc00bc8947 */ /* 0x000fea000083ffff */
[----:B------:R-:W-:Y:S05]  /*0350*/  EXIT ;  /* 0x000000000000794d */ /* 0x000fea0003800000 */
.L_x_21:
[----:B------:R-:W-:-:S04]  /*0360*/  IMAD R13, R0, 0xc, RZ ;  /* 0x0000000c000d7824 */ /* 0x000fc800078e02ff */
[----:B------:R-:W-:-:S05]  /*0370*/  IMAD.WIDE R10, R13, 0x2, R10 ;  /* 0x000000020d0a7825 */ /* 0x000fca00078e020a */
[----:B------:R-:W2:Y:S01]  /*0380*/  LDG.E.U16 R13, desc[UR4][R10.64] ;  /* 0x000000040a0d7981 */ /* 0x000ea2000c1e1500 */
[----:B------:R-:W-:-:S05]  /*0390*/  IMAD.WIDE R6, R9, 0x2, R6 ;  /* 0x0000000209067825 */ /* 0x000fca00078e0206 */
[----:B--2---:R0:W-:Y:S04]  /*03a0*/  STG.E.U16 desc[UR4][R6.64], R13 ;  /* 0x0000000d06007986 */ /* 0x0041e8000c101504 */
[----:B------:R-:W2:Y:S01]  /*03b0*/  LDG.E.U16 R15, desc[UR4][R10.64+0x2] ;  /* 0x000002040a0f7981 */ /* 0x000ea2000c1e1500 */
[----:B------:R-:W-:-:S05]  /*03c0*/  IMAD.WIDE R4, R9, 0x2, R4 ;  /* 0x0000000209047825 */ /* 0x000fca00078e0204 */
[----:B--2---:R1:W-:Y:S04]  /*03d0*/  STG.E.U16 desc[UR4][R4.64], R15 ;  /* 0x0000000f04007986 */ /* 0x0043e8000c101504 */
[----:B------:R-:W2:Y:S01]  /*03e0*/  LDG.E.U16 R17, desc[UR4][R10.64+0x4] ;  /* 0x000004040a117981 */ /* 0x000ea2000c1e1500 */
[----:B------:R-:W-:-:S05]  /*03f0*/  IMAD.WIDE R2, R9, 0x2, R2 ;  /* 0x0000000209027825 */ /* 0x000fca00078e0202 */
[----:B--2---:R2:W-:Y:S04]  /*0400*/  STG.E.U16 desc[UR4][R2.64], R17 ;  /* 0x0000001102007986 */ /* 0x0045e8000c101504 */
[----:B------:R-:W3:Y:S04]  /*0410*/  LDG.E.U16 R9, desc[UR4][R10.64+0x6] ;  /* 0x000006040a097981 */ /* 0x000ee8000c1e1500 */
[----:B---3--:R3:W-:Y:S04]  /*0420*/  STG.E.U16 desc[UR4][R6.64+0x2], R9 ;  /* 0x0000020906007986 */ /* 0x0087e8000c101504 */
[----:B------:R-:W4:Y:S04]  /*0430*/  LDG.E.U16 R19, desc[UR4][R10.64+0x8] ;  /* 0x000008040a137981 */ /* 0x000f28000c1e1500 */
[----:B----4-:R4:W-:Y:S04]  /*0440*/  STG.E.U16 desc[UR4][R4.64+0x2], R19 ;  /* 0x0000021304007986 */ /* 0x0109e8000c101504 */
[----:B0-----:R-:W5:Y:S04]  /*0450*/  LDG.E.U16 R13, desc[UR4][R10.64+0xa] ;  /* 0x00000a040a0d7981 */ /* 0x001f68000c1e1500 */
[----:B-----5:R0:W-:Y:S04]  /*0460*/  STG.E.U16 desc[UR4][R2.64+0x2], R13 ;  /* 0x0000020d02007986 */ /* 0x0201e8000c101504 */
[----:B------:R-:W5:Y:S04]  /*0470*/  LDG.E.U16 R21, desc[UR4][R10.64+0xc] ;  /* 0x00000c040a157981 */ /* 0x000f68000c1e1500 */
[----:B-----5:R-:W-:Y:S04]  /*0480*/  STG.E.U16 desc[UR4][R6.64+0x4], R21 ;  /* 0x0000041506007986 */ /* 0x020fe8000c101504 */
[----:B-1----:R-:W5:Y:S04]  /*0490*/  LDG.E.U16 R15, desc[UR4][R10.64+0xe] ;  /* 0x00000e040a0f7981 */ /* 0x002f68000c1e1500 */
[----:B-----5:R-:W-:Y:S04]  /*04a0*/  STG.E.U16 desc[UR4][R4.64+0x4], R15 ;  /* 0x0000040f04007986 */ /* 0x020fe8000c101504 */
[----:B--2---:R-:W2:Y:S04]  /*04b0*/  LDG.E.U16 R17, desc[UR4][R10.64+0x10] ;  /* 0x000010040a117981 */ /* 0x004ea8000c1e1500 */
[----:B--2---:R-:W-:Y:S04]  /*04c0*/  STG.E.U16 desc[UR4][R2.64+0x4], R17 ;  /* 0x0000041102007986 */ /* 0x004fe8000c101504 */
[----:B---3--:R-:W2:Y:S04]  /*04d0*/  LDG.E.U16 R9, desc[UR4][R10.64+0x12] ;  /* 0x000012040a097981 */ /* 0x008ea8000c1e1500 */
[----:B--2---:R-:W-:Y:S04]  /*04e0*/  STG.E.U16 desc[UR4][R6.64+0x6], R9 ;  /* 0x0000060906007986 */ /* 0x004fe8000c101504 */
[----:B----4-:R-:W2:Y:S04]  /*04f0*/  LDG.E.U16 R19, desc[UR4][R10.64+0x14] ;  /* 0x000014040a137981 */ /* 0x010ea8000c1e1500 */
[----:B--2---:R-:W-:Y:S04]  /*0500*/  STG.E.U16 desc[UR4][R4.64+0x6], R19 ;  /* 0x0000061304007986 */ /* 0x004fe8000c101504 */
[----:B0-----:R-:W2:Y:S04]  /*0510*/  LDG.E.U16 R13, desc[UR4][R10.64+0x16] ;  /* 0x000016040a0d7981 */ /* 0x001ea8000c1e1500 */
[----:B--2---:R-:W-:Y:S01]  /*0520*/  STG.E.U16 desc[UR4][R2.64+0x6], R13 ;  /* 0x0000060d02007986 */ /* 0x004fe2000c101504 */
[----:B------:R-:W-:Y:S05]  /*0530*/  EXIT ;  /* 0x000000000000794d */ /* 0x000fea0003800000 */
.L_x_23:
        /* <DEDUP_REMOVED lines=12> */
.L_x_63:


//--------------------- .text._Z31nppiCopy_CxPxR_kernel_optimizedItLi3EEvPKT_iPS0_S3_S3_iii --------------------------
	.section	.text._Z31nppiCopy_CxPxR_kernel_optimizedItLi3EEvPKT_iPS0_S3_S3_iii,"ax",@progbits
	.align	128
        .global         _Z31nppiCopy_CxPxR_kernel_optimizedItLi3EEvPKT_iPS0_S3_S3_iii
        .type           _Z31nppiCopy_CxPxR_kernel_optimizedItLi3EEvPKT_iPS0_S3_S3_iii,@function
        .size           _Z31nppiCopy_CxPxR_kernel_optimizedItLi3EEvPKT_iPS0_S3_S3_iii,(.L_x_64 - _Z31nppiCopy_CxPxR_kernel_optimizedItLi3EEvPKT_iPS0_S3_S3_iii)
        .other          _Z31nppiCopy_CxPxR_kernel_optimizedItLi3EEvPKT_iPS0_S3_S3_iii,@"STO_CUDA_ENTRY STV_DEFAULT"
_Z31nppiCopy_CxPxR_kernel_optimizedItLi3EEvPKT_iPS0_S3_S3_iii:
.text._Z31nppiCopy_CxPxR_kernel_optimizedItLi3EEvPKT_iPS0_S3_S3_iii:
        /* <DEDUP_REMOVED lines=36> */
.L_x_25:
        /* <DEDUP_REMOVED lines=18> */
.L_x_24:
        /* <DEDUP_REMOVED lines=30> */
.L_x_26:
        /* <DEDUP_REMOVED lines=12> */
.L_x_64:


//--------------------- .text._Z31nppiCopy_CxPxR_kernel_optimizedIhLi3EEvPKT_iPS0_S3_S3_iii --------------------------
	.section	.text._Z31nppiCopy_CxPxR_kernel_optimizedIhLi3EEvPKT_iPS0_S3_S3_iii,"ax",@progbits
	.align	128
        .global         _Z31nppiCopy_CxPxR_kernel_optimizedIhLi3EEvPKT_iPS0_S3_S3_iii
        .type           _Z31nppiCopy_CxPxR_kernel_optimizedIhLi3EEvPKT_iPS0_S3_S3_iii,@function
        .size           _Z31nppiCopy_CxPxR_kernel_optimizedIhLi3EEvPKT_iPS0_S3_S3_iii,(.L_x_65 - _Z31nppiCopy_CxPxR_kernel_optimizedIhLi3EEvPKT_iPS0_S3_S3_iii)
        .other          _Z31nppiCopy_CxPxR_kernel_optimizedIhLi3EEvPKT_iPS0_S3_S3_iii,@"STO_CUDA_ENTRY STV_DEFAULT"
_Z31nppiCopy_CxPxR_kernel_optimizedIhLi3EEvPKT_iPS0_S3_S3_iii:
.text._Z31nppiCopy_CxPxR_kernel_optimizedIhLi3EEvPKT_iPS0_S3_S3_iii:
        /* <DEDUP_REMOVED lines=16> */
[----:B------:R-:W2:Y:S01]  /*0100*/  LDCU.64 UR8, c[0x0][0x380] ;  /* 0x00007000ff0877ac */ /* 0x000ea20008000a00 */
[----:B------:R-:W3:Y:S01]  /*0110*/  LDCU.128 UR12, c[0x0][0x390] ;  /* 0x00007200ff0c77ac */ /* 0x000ee20008000c00 */
[----:B------:R-:W4:Y:S02]  /*0120*/  LDCU.64 UR4, c[0x0][0x358] ;  /* 0x00006b00ff0477ac */ /* 0x000f240008000a00 */
[----:B0-----:R-:W-:Y:S01]  /*0130*/  ISETP.GE.AND P0, PT, R3, UR19, PT ;  /* 0x0000001303007c0c */ /* 0x001fe2000bf06270 */
[----:B------:R-:W-:-:S02]  /*0140*/  IMAD R4, R2, UR18, RZ ;  /* 0x0000001202047c24 */ /* 0x000fc4000f8e02ff */
[----:B-1----:R-:W-:-:S03]  /*0150*/  IMAD R2, R2, UR6, RZ ;  /* 0x0000000602027c24 */ /* 0x002fc6000f8e02ff */
[----:B------:R-:W-:Y:S02]  /*0160*/  IADD3 R3, P4, PT, R4, UR16, RZ ;  /* 0x0000001004037c10 */ /* 0x000fe4000ff9e0ff */
[----:B------:R-:W-:Y:S02]  /*0170*/  SHF.R.S32.HI R7, RZ, 0x1f, R4 ;  /* 0x0000001fff077819 */ /* 0x000fe40000011404 */
[----:B--2---:R-:W-:Y:S02]  /*0180*/  IADD3 R25, P1, PT, R2, UR8, RZ ;  /* 0x0000000802197c10 */ /* 0x004fe4000ff3e0ff */
[C---:B---3--:R-:W-:Y:S02]  /*0190*/  IADD3 R11, P2, PT, R4.reuse, UR12, RZ ;  /* 0x0000000c040b7c10 */ /* 0x048fe4000ff5e0ff */
[----:B------:R-:W-:Y:S02]  /*01a0*/  IADD3 R5, P3, PT, R4, UR14, RZ ;  /* 0x0000000e04057c10 */ /* 0x000fe4000ff7e0ff */
[----:B------:R-:W-:-:S02]  /*01b0*/  LEA.HI.X.SX32 R27, R2, UR9, 0x1, P1 ;  /* 0x00000009021b7c11 */ /* 0x000fc400088f0eff */
[C---:B------:R-:W-:Y:S02]  /*01c0*/  IADD3.X R9, PT, PT, R7.reuse, UR13, RZ, P2, !PT ;  /* 0x0000000d07097c10 */ /* 0x040fe400097fe4ff */
[C---:B------:R-:W-:Y:S02]  /*01d0*/  IADD3.X R4, PT, PT, R7.reuse, UR15, RZ, P3, !PT ;  /* 0x0000000f07047c10 */ /* 0x040fe40009ffe4ff */
[----:B------:R-:W-:Y:S01]  /*01e0*/  IADD3.X R2, PT, PT, R7, UR17, RZ, P4, !PT ;  /* 0x0000001107027c10 */ /* 0x000fe2000a7fe4ff */
[----:B----4-:R-:W-:Y:S06]  /*01f0*/  @!P0 BRA `(.L_x_27) ;  /* 0x00000000006c8947 */ /* 0x010fec0003800000 */
[----:B------:R-:W-:-:S13]  /*0200*/  ISETP.GE.AND P0, PT, R0, UR19, PT ;  /* 0x0000001300007c0c */ /* 0x000fda000bf06270 */
[----:B------:R-:W-:Y:S05]  /*0210*/  @P0 EXIT ;  /* 0x000000000000094d */ /* 0x000fea0003800000 */
[----:B------:R-:W-:Y:S02]  /*0220*/  IMAD R8, R6, 0xc, RZ ;  /* 0x0000000c06087824 */ /* 0x000fe400078e02ff */
[----:B------:R-:W-:-:S07]  /*0230*/  IMAD.MOV.U32 R10, RZ, RZ, 0x1 ;  /* 0x00000001ff0a7424 */ /* 0x000fce00078e00ff */
.L_x_28:
[----:B------:R-:W-:-:S04]  /*0240*/  IADD3 R6, P0, PT, R8, R25, RZ ;  /* 0x0000001908067210 */ /* 0x000fc80007f1e0ff */
[----:B------:R-:W-:-:S05]  /*0250*/  LEA.HI.X.SX32 R7, R8, R27, 0x1, P0 ;  /* 0x0000001b08077211 */ /* 0x000fca00000f0eff */
[----:B0-----:R-:W2:Y:S01]  /*0260*/  LDG.E.U8 R19, desc[UR4][R6.64] ;  /* 0x0000000406137981 */ /* 0x001ea2000c1e1100 */
[----:B------:R-:W-:Y:S02]  /*0270*/  SHF.R.S32.HI R17, RZ, 0x1f, R0 ;  /* 0x0000001fff117819 */ /* 0x000fe40000011400 */
[----:B------:R-:W-:-:S05]  /*0280*/  IADD3 R12, P0, PT, R0, R11, RZ ;  /* 0x0000000b000c7210 */ /* 0x000fca0007f1e0ff */
[----:B------:R-:W-:Y:S01]  /*0290*/  IMAD.X R13, R17, 0x1, R9, P0 ;  /* 0x00000001110d7824 */ /* 0x000fe200000e0609 */
[----:B------:R-:W-:-:S04]  /*02a0*/  IADD3 R14, P0, PT, R0, R5, RZ ;  /* 0x00000005000e7210 */ /* 0x000fc80007f1e0ff */
[----:B--2---:R0:W-:Y:S04]  /*02b0*/  STG.E.U8 desc[UR4][R12.64], R19 ;  /* 0x000000130c007986 */ /* 0x0041e8000c101104 */
[----:B------:R-:W2:Y:S01]  /*02c0*/  LDG.E.U8 R21, desc[UR4][R6.64+0x1] ;  /* 0x0000010406157981 */ /* 0x000ea2000c1e1100 */
[----:B------:R-:W-:Y:S01]  /*02d0*/  IMAD.X R15, R17, 0x1, R4, P0 ;  /* 0x00000001110f7824 */ /* 0x000fe200000e0604 */
[----:B------:R-:W-:-:S04]  /*02e0*/  IADD3 R16, P0, PT, R0, R3, RZ ;  /* 0x0000000300107210 */ /* 0x000fc80007f1e0ff */
[----:B--2---:R0:W-:Y:S04]  /*02f0*/  STG.E.U8 desc[UR4][R14.64], R21 ;  /* 0x000000150e007986 */ /* 0x0041e8000c101104 */
[----:B------:R-:W2:Y:S01]  /*0300*/  LDG.E.U8 R23, desc[UR4][R6.64+0x2] ;  /* 0x0000020406177981 */ /* 0x000ea2000c1e1100 */
[----:B------:R-:W-:Y:S02]  /*0310*/  IMAD.X R17, R17, 0x1, R2, P0 ;  /* 0x0000000111117824 */ /* 0x000fe400000e0602 */
        /* <DEDUP_REMOVED lines=9> */
.L_x_27:
[----:B------:R-:W-:-:S05]  /*03b0*/  IMAD R8, R6, 0xc, RZ ;  /* 0x0000000c06087824 */ /* 0x000fca00078e02ff */
[----:B------:R-:W-:-:S04]  /*03c0*/  IADD3 R6, P0, PT, R8, R25, RZ ;  /* 0x0000001908067210 */ /* 0x000fc80007f1e0ff */
[----:B------:R-:W-:-:S05]  /*03d0*/  LEA.HI.X.SX32 R7, R8, R27, 0x1, P0 ;  /* 0x0000001b08077211 */ /* 0x000fca00000f0eff */
[----:B------:R-:W2:Y:S01]  /*03e0*/  LDG.E.U8 R13, desc[UR4][R6.64] ;  /* 0x00000004060d7981 */ /* 0x000ea2000c1e1100 */
[----:B------:R-:W-:Y:S02]  /*03f0*/  IADD3 R8, P0, PT, R0, R11, RZ ;  /* 0x0000000b00087210 */ /* 0x000fe40007f1e0ff */
[----:B------:R-:W-:-:S05]  /*0400*/  SHF.R.S32.HI R19, RZ, 0x1f, R0 ;  /* 0x0000001fff137819 */ /* 0x000fca0000011400 */
        /* <DEDUP_REMOVED lines=8> */
[----:B------:R-:W-:-:S05]  /*0490*/  IMAD.X R5, R19, 0x1, R2, P0 ;  /* 0x0000000113057824 */ /* 0x000fca00000e0602 */
[----:B--2---:R2:W-:Y:S04]  /*04a0*/  STG.E.U8 desc[UR4][R4.64], R17 ;  /* 0x0000001104007986 */ /* 0x0045e8000c101104 */
[----:B------:R-:W3:Y:S04]  /*04b0*/  LDG.E.U8 R3, desc[UR4][R6.64+0x3] ;  /* 0x0000030406037981 */ /* 0x000ee8000c1e1100 */
[----:B---3--:R3:W-:Y:S04]  /*04c0*/  STG.E.U8 desc[UR4][R8.64+0x1], R3 ;  /* 0x0000010308007986 */ /* 0x0087e8000c101104 */
[----:B0-----:R-:W4:Y:S04]  /*04d0*/  LDG.E.U8 R13, desc[UR4][R6.64+0x4] ;  /* 0x00000404060d7981 */ /* 0x001f28000c1e1100 */
[----:B----4-:R0:W-:Y:S04]  /*04e0*/  STG.E.U8 desc[UR4][R10.64+0x1], R13 ;  /* 0x0000010d0a007986 */ /* 0x0101e8000c101104 */
[----:B------:R-:W4:Y:S04]  /*04f0*/  LDG.E.U8 R19, desc[UR4][R6.64+0x5] ;  /* 0x0000050406137981 */ /* 0x000f28000c1e1100 */
[----:B----4-:R4:W-:Y:S04]  /*0500*/  STG.E.U8 desc[UR4][R4.64+0x1], R19 ;  /* 0x0000011304007986 */ /* 0x0109e8000c101104 */
[----:B-1----:R-:W5:Y:S04]  /*0510*/  LDG.E.U8 R15, desc[UR4][R6.64+0x6] ;  /* 0x00000604060f7981 */ /* 0x002f68000c1e1100 */
[----:B-----5:R-:W-:Y:S04]  /*0520*/  STG.E.U8 desc[UR4][R8.64+0x2], R15 ;  /* 0x0000020f08007986 */ /* 0x020fe8000c101104 */
[----:B------:R-:W5:Y:S04]  /*0530*/  LDG.E.U8 R21, desc[UR4][R6.64+0x7] ;  /* 0x0000070406157981 */ /* 0x000f68000c1e1100 */
[----:B-----5:R-:W-:Y:S04]  /*0540*/  STG.E.U8 desc[UR4][R10.64+0x2], R21 ;  /* 0x000002150a007986 */ /* 0x020fe8000c101104 */
[----:B--2---:R-:W2:Y:S04]  /*0550*/  LDG.E.U8 R17, desc[UR4][R6.64+0x8] ;  /* 0x0000080406117981 */ /* 0x004ea8000c1e1100 */
[----:B--2---:R-:W-:Y:S04]  /*0560*/  STG.E.U8 desc[UR4][R4.64+0x2], R17 ;  /* 0x0000021104007986 */ /* 0x004fe8000c101104 */
[----:B---3--:R-:W2:Y:S04]  /*0570*/  LDG.E.U8 R3, desc[UR4][R6.64+0x9] ;  /* 0x0000090406037981 */ /* 0x008ea8000c1e1100 */
[----:B--2---:R-:W-:Y:S04]  /*0580*/  STG.E.U8 desc[UR4][R8.64+0x3], R3 ;  /* 0x0000030308007986 */ /* 0x004fe8000c101104 */
[----:B0-----:R-:W2:Y:S04]  /*0590*/  LDG.E.U8 R13, desc[UR4][R6.64+0xa] ;  /* 0x00000a04060d7981 */ /* 0x001ea8000c1e1100 */
[----:B--2---:R-:W-:Y:S04]  /*05a0*/  STG.E.U8 desc[UR4][R10.64+0x3], R13 ;  /* 0x0000030d0a007986 */ /* 0x004fe8000c101104 */
[----:B----4-:R-:W2:Y:S04]  /*05b0*/  LDG.E.U8 R19, desc[UR4][R6.64+0xb] ;  /* 0x00000b0406137981 */ /* 0x010ea8000c1e1100 */
[----:B--2---:R-:W-:Y:S01]  /*05c0*/  STG.E.U8 desc[UR4][R4.64+0x3], R19 ;  /* 0x0000031304007986 */ /* 0x004fe2000c101104 */
[----:B------:R-:W-:Y:S05]  /*05d0*/  EXIT ;  /* 0x000000000000794d */ /* 0x000fea0003800000 */
.L_x_29:
        /* <DEDUP_REMOVED lines=10> */
.L_x_65:


//--------------------- .text._Z15nppiCopy_kernelIfLi4EEvPKT_iPS0_iii --------------------------
	.section	.text._Z15nppiCopy_kernelIfLi4EEvPKT_iPS0_iii,"ax",@progbits
	.align	128
        .global         _Z15nppiCopy_kernelIfLi4EEvPKT_iPS0_iii
        .type           _Z15nppiCopy_kernelIfLi4EEvPKT_iPS0_iii,@function
        .size           _Z15nppiCopy_kernelIfLi4EEvPKT_iPS0_iii,(.L_x_66 - _Z15nppiCopy_kernelIfLi4EEvPKT_iPS0_iii)
        .other          _Z15nppiCopy_kernelIfLi4EEvPKT_iPS0_iii,@"STO_CUDA_ENTRY STV_DEFAULT"
_Z15nppiCopy_kernelIfLi4EEvPKT_iPS0_iii:
.text._Z15nppiCopy_kernelIfLi4EEvPKT_iPS0_iii:
        /* <DEDUP_REMOVED lines=14> */
[----:B------:R-:W0:Y:S01]  /*00e0*/  LDCU UR4, c[0x0][0x388] ;  /* 0x00007100ff0477ac */ /* 0x000e220008000800 */
[----:B------:R-:W-:Y:S01]  /*00f0*/  SHF.L.U32 R7, R0, 0x2, RZ ;  /* 0x0000000200077819 */ /* 0x000fe200000006ff */
[----:B------:R-:W1:Y:S01]  /*0100*/  LDCU.64 UR6, c[0x0][0x380] ;  /* 0x00007000ff0677ac */ /* 0x000e620008000a00 */
[----:B------:R-:W2:Y:S01]  /*0110*/  LDCU.64 UR8, c[0x0][0x390] ;  /* 0x00007200ff0877ac */ /* 0x000ea20008000a00 */
[----:B0-----:R-:W-:Y:S01]  /*0120*/  IMAD R3, R4, UR4, RZ ;  /* 0x0000000404037c24 */ /* 0x001fe2000f8e02ff */
[----:B------:R-:W0:Y:S04]  /*0130*/  LDCU.64 UR4, c[0x0][0x358] ;  /* 0x00006b00ff0477ac */ /* 0x000e280008000a00 */
[C---:B-1----:R-:W-:Y:S01]  /*0140*/  IADD3 R2, P0, PT, R3.reuse, UR6, RZ ;  /* 0x0000000603027c10 */ /* 0x042fe2000ff1e0ff */
[----:B------:R-:W1:Y:S03]  /*0150*/  LDCU UR6, c[0x0][0x398] ;  /* 0x00007300ff0677ac */ /* 0x000e660008000800 */
[----:B------:R-:W-:-:S03]  /*0160*/  LEA.HI.X.SX32 R3, R3, UR7, 0x1, P0 ;  /* 0x0000000703037c11 */ /* 0x000fc600080f0eff */
[----:B------:R-:W-:-:S05]  /*0170*/  IMAD.WIDE R2, R7, 0x4, R2 ;  /* 0x0000000407027825 */ /* 0x000fca00078e0202 */
[----:B0-----:R-:W3:Y:S01]  /*0180*/  LDG.E R9, desc[UR4][R2.64] ;  /* 0x0000000402097981 */ /* 0x001ee2000c1e1900 */
[----:B-1----:R-:W-:-:S05]  /*0190*/  IMAD R0, R4, UR6, RZ ;  /* 0x0000000604007c24 */ /* 0x002fca000f8e02ff */
[----:B--2---:R-:W-:-:S04]  /*01a0*/  IADD3 R4, P0, PT, R0, UR8, RZ ;  /* 0x0000000800047c10 */ /* 0x004fc8000ff1e0ff */
[----:B------:R-:W-:-:S03]  /*01b0*/  LEA.HI.X.SX32 R5, R0, UR9, 0x1, P0 ;  /* 0x0000000900057c11 */ /* 0x000fc600080f0eff */
[----:B------:R-:W-:-:S05]  /*01c0*/  IMAD.WIDE R4, R7, 0x4, R4 ;  /* 0x0000000407047825 */ /* 0x000fca00078e0204 */
[----:B---3--:R-:W-:Y:S04]  /*01d0*/  STG.E desc[UR4][R4.64], R9 ;  /* 0x0000000904007986 */ /* 0x008fe8000c101904 */
[----:B------:R-:W2:Y:S04]  /*01e0*/  LDG.E R7, desc[UR4][R2.64+0x4] ;  /* 0x0000040402077981 */ /* 0x000ea8000c1e1900 */
[----:B--2---:R-:W-:Y:S04]  /*01f0*/  STG.E desc[UR4][R4.64+0x4], R7 ;  /* 0x0000040704007986 */ /* 0x004fe8000c101904 */
[----:B------:R-:W2:Y:S04]  /*0200*/  LDG.E R11, desc[UR4][R2.64+0x8] ;  /* 0x00000804020b7981 */ /* 0x000ea8000c1e1900 */
[----:B--2---:R-:W-:Y:S04]  /*0210*/  STG.E desc[UR4][R4.64+0x8], R11 ;  /* 0x0000080b04007986 */ /* 0x004fe8000c101904 */
[----:B------:R-:W2:Y:S04]  /*0220*/  LDG.E R13, desc[UR4][R2.64+0xc] ;  /* 0x00000c04020d7981 */ /* 0x000ea8000c1e1900 */
[----:B--2---:R-:W-:Y:S01]  /*0230*/  STG.E desc[UR4][R4.64+0xc], R13 ;  /* 0x00000c0d04007986 */ /* 0x004fe2000c101904 */
[----:B------:R-:W-:Y:S05]  /*0240*/  EXIT ;  /* 0x000000000000794d */ /* 0x000fea0003800000 */
.L_x_30:
        /* <DEDUP_REMOVED lines=11> */
.L_x_66:


//--------------------- .text._Z15nppiCopy_kernelIfLi3EEvPKT_iPS0_iii --------------------------
	.section	.text._Z15nppiCopy_kernelIfLi3EEvPKT_iPS0_iii,"ax",@progbits
	.align	128
        .global         _Z15nppiCopy_kernelIfLi3EEvPKT_iPS0_iii
        .type           _Z15nppiCopy_kernelIfLi3EEvPKT_iPS0_iii,@function
        .size           _Z15nppiCopy_kernelIfLi3EEvPKT_iPS0_iii,(.L_x_67 - _Z15nppiCopy_kernelIfLi3EEvPKT_iPS0_iii)
        .other          _Z15nppiCopy_kernelIfLi3EEvPKT_iPS0_iii,@"STO_CUDA_ENTRY STV_DEFAULT"
_Z15nppiCopy_kernelIfLi3EEvPKT_iPS0_iii:
.text._Z15nppiCopy_kernelIfLi3EEvPKT_iPS0_iii:
        /* <DEDUP_REMOVED lines=15> */
[----:B------:R-:W-:Y:S01]  /*00f0*/  IMAD R7, R0, 0x3, RZ ;  /* 0x0000000300077824 */ /* 0x000fe200078e02ff */
        /* <DEDUP_REMOVED lines=17> */
[----:B--2---:R-:W-:Y:S01]  /*0210*/  STG.E desc[UR4][R4.64+0x8], R11 ;  /* 0x0000080b04007986 */ /* 0x004fe2000c101904 */
[----:B------:R-:W-:Y:S05]  /*0220*/  EXIT ;  /* 0x000000000000794d */ /* 0x000fea0003800000 */
.L_x_31:
        /* <DEDUP_REMOVED lines=13> */
.L_x_67:


//--------------------- .text._Z15nppiCopy_kernelIfLi1EEvPKT_iPS0_iii --------------------------
	.section	.text._Z15nppiCopy_kernelIfLi1EEvPKT_iPS0_iii,"ax",@progbits
	.align	128
        .global         _Z15nppiCopy_kernelIfLi1EEvPKT_iPS0_iii
        .type           _Z15nppiCopy_kernelIfLi1EEvPKT_iPS0_iii,@function
        .size           _Z15nppiCopy_kernelIfLi1EEvPKT_iPS0_iii,(.L_x_68 - _Z15nppiCopy_kernelIfLi1EEvPKT_iPS0_iii)
        .other          _Z15nppiCopy_kernelIfLi1EEvPKT_iPS0_iii,@"STO_CUDA_ENTRY STV_DEFAULT"
_Z15nppiCopy_kernelIfLi1EEvPKT_iPS0_iii:
.text._Z15nppiCopy_kernelIfLi1EEvPKT_iPS0_iii:
        /* <DEDUP_REMOVED lines=15> */
[----:B------:R-:W1:Y:S01]  /*00f0*/  LDCU.64 UR6, c[0x0][0x380] ;  /* 0x00007000ff0677ac */ /* 0x000e620008000a00 */
[----:B------:R-:W2:Y:S01]  /*0100*/  LDCU.64 UR8, c[0x0][0x390] ;  /* 0x00007200ff0877ac */ /* 0x000ea20008000a00 */
[----:B0-----:R-:W-:Y:S01]  /*0110*/  IMAD R3, R0, UR4, RZ ;  /* 0x0000000400037c24 */ /* 0x001fe2000f8e02ff */
[----:B------:R-:W0:Y:S04]  /*0120*/  LDCU.64 UR4, c[0x0][0x358] ;  /* 0x00006b00ff0477ac */ /* 0x000e280008000a00 */
[C---:B-1----:R-:W-:Y:S01]  /*0130*/  IADD3 R2, P0, PT, R3.reuse, UR6, RZ ;  /* 0x0000000603027c10 */ /* 0x042fe2000ff1e0ff */
[----:B------:R-:W1:Y:S03]  /*0140*/  LDCU UR6, c[0x0][0x398] ;  /* 0x00007300ff0677ac */ /* 0x000e660008000800 */
[----:B------:R-:W-:-:S03]  /*0150*/  LEA.HI.X.SX32 R3, R3, UR7, 0x1, P0 ;  /* 0x0000000703037c11 */ /* 0x000fc600080f0eff */
[----:B------:R-:W-:-:S06]  /*0160*/  IMAD.WIDE R2, R7, 0x4, R2 ;  /* 0x0000000407027825 */ /* 0x000fcc00078e0202 */
[----:B0-----:R-:W3:Y:S01]  /*0170*/  LDG.E R3, desc[UR4][R2.64] ;  /* 0x0000000402037981 */ /* 0x001ee2000c1e1900 */
[----:B-1----:R-:W-:-:S05]  /*0180*/  IMAD R0, R0, UR6, RZ ;  /* 0x0000000600007c24 */ /* 0x002fca000f8e02ff */
[----:B--2---:R-:W-:-:S04]  /*0190*/  IADD3 R4, P0, PT, R0, UR8, RZ ;  /* 0x0000000800047c10 */ /* 0x004fc8000ff1e0ff */
[----:B------:R-:W-:-:S03]  /*01a0*/  LEA.HI.X.SX32 R5, R0, UR9, 0x1, P0 ;  /* 0x0000000900057c11 */ /* 0x000fc600080f0eff */
[----:B------:R-:W-:-:S05]  /*01b0*/  IMAD.WIDE R4, R7, 0x4, R4 ;  /* 0x0000000407047825 */ /* 0x000fca00078e0204 */
[----:B---3--:R-:W-:Y:S01]  /*01c0*/  STG.E desc[UR4][R4.64], R3 ;  /* 0x0000000304007986 */ /* 0x008fe2000c101904 */
[----:B------:R-:W-:Y:S05]  /*01d0*/  EXIT ;  /* 0x000000000000794d */ /* 0x000fea0003800000 */
.L_x_32:
        /* <DEDUP_REMOVED lines=10> */
.L_x_68:


//--------------------- .text._Z15nppiCopy_kernelIiLi4EEvPKT_iPS0_iii --------------------------
	.section	.text._Z15nppiCopy_kernelIiLi4EEvPKT_iPS0_iii,"ax",@progbits
	.align	128
        .global         _Z15nppiCopy_kernelIiLi4EEvPKT_iPS0_iii
        .type           _Z15nppiCopy_kernelIiLi4EEvPKT_iPS0_iii,@function
        .size           _Z15nppiCopy_kernelIiLi4EEvPKT_iPS0_iii,(.L_x_69 - _Z15nppiCopy_kernelIiLi4EEvPKT_iPS0_iii)
        .other          _Z15nppiCopy_kernelIiLi4EEvPKT_iPS0_iii,@"STO_CUDA_ENTRY STV_DEFAULT"
_Z15nppiCopy_kernelIiLi4EEvPKT_iPS0_iii:
.text._Z15nppiCopy_kernelIiLi4EEvPKT_iPS0_iii:
        /* <DEDUP_REMOVED lines=37> */
.L_x_33:
        /* <DEDUP_REMOVED lines=11> */
.L_x_69:


//--------------------- .text._Z15nppiCopy_kernelIiLi3EEvPKT_iPS0_iii --------------------------
	.section	.text._Z15nppiCopy_kernelIiLi3EEvPKT_iPS0_iii,"ax",@progbits
	.align	128
        .global         _Z15nppiCopy_kernelIiLi3EEvPKT_iPS0_iii
        .type           _Z15nppiCopy_kernelIiLi3EEvPKT_iPS0_iii,@function
        .size           _Z15nppiCopy_kernelIiLi3EEvPKT_iPS0_iii,(.L_x_70 - _Z15nppiCopy_kernelIiLi3EEvPKT_iPS0_iii)
        .other          _Z15nppiCopy_kernelIiLi3EEvPKT_iPS0_iii,@"STO_CUDA_ENTRY STV_DEFAULT"
_Z15nppiCopy_kernelIiLi3EEvPKT_iPS0_iii:
.text._Z15nppiCopy_kernelIiLi3EEvPKT_iPS0_iii:
        /* <DEDUP_REMOVED lines=35> */
.L_x_34:
        /* <DEDUP_REMOVED lines=13> */
.L_x_70:


//--------------------- .text._Z15nppiCopy_kernelIiLi1EEvPKT_iPS0_iii --------------------------
	.section	.text._Z15nppiCopy_kernelIiLi1EEvPKT_iPS0_iii,"ax",@progbits
	.align	128
        .global         _Z15nppiCopy_kernelIiLi1EEvPKT_iPS0_iii
        .type           _Z15nppiCopy_kernelIiLi1EEvPKT_iPS0_iii,@function
        .size           _Z15nppiCopy_kernelIiLi1EEvPKT_iPS0_iii,(.L_x_71 - _Z15nppiCopy_kernelIiLi1EEvPKT_iPS0_iii)
        .other          _Z15nppiCopy_kernelIiLi1EEvPKT_iPS0_iii,@"STO_CUDA_ENTRY STV_DEFAULT"
_Z15nppiCopy_kernelIiLi1EEvPKT_iPS0_iii:
.text._Z15nppiCopy_kernelIiLi1EEvPKT_iPS0_iii:
        /* <DEDUP_REMOVED lines=30> */
.L_x_35:
        /* <DEDUP_REMOVED lines=10> */
.L_x_71:


//--------------------- .text._Z15nppiCopy_kernelIsLi4EEvPKT_iPS0_iii --------------------------
	.section	.text._Z15nppiCopy_kernelIsLi4EEvPKT_iPS0_iii,"ax",@progbits
	.align	128
        .global         _Z15nppiCopy_kernelIsLi4EEvPKT_iPS0_iii
        .type           _Z15nppiCopy_kernelIsLi4EEvPKT_iPS0_iii,@function
        .size           _Z15nppiCopy_kernelIsLi4EEvPKT_iPS0_iii,(.L_x_72 - _Z15nppiCopy_kernelIsLi4EEvPKT_iPS0_iii)
        .other          _Z15nppiCopy_kernelIsLi4EEvPKT_iPS0_iii,@"STO_CUDA_ENTRY STV_DEFAULT"
_Z15nppiCopy_kernelIsLi4EEvPKT_iPS0_iii:
.text._Z15nppiCopy_kernelIsLi4EEvPKT_iPS0_iii:
        /* <DEDUP_REMOVED lines=24> */
[----:B0-----:R-:W3:Y:S01]  /*0180*/  LDG.E.U16 R9, desc[UR4][R2.64] ;  /* 0x0000000402097981 */ /* 0x001ee2000c1e1500 */
[----:B-1----:R-:W-:-:S05]  /*0190*/  IMAD R0, R4, UR6, RZ ;  /* 0x0000000604007c24 */ /* 0x002fca000f8e02ff */
[----:B--2---:R-:W-:-:S04]  /*01a0*/  IADD3 R4, P0, PT, R0, UR8, RZ ;  /* 0x0000000800047c10 */ /* 0x004fc8000ff1e0ff */
[----:B------:R-:W-:-:S03]  /*01b0*/  LEA.HI.X.SX32 R5, R0, UR9, 0x1, P0 ;  /* 0x0000000900057c11 */ /* 0x000fc600080f0eff */
[----:B------:R-:W-:-:S05]  /*01c0*/  IMAD.WIDE R4, R7, 0x2, R4 ;  /* 0x0000000207047825 */ /* 0x000fca00078e0204 */
[----:B---3--:R-:W-:Y:S04]  /*01d0*/  STG.E.U16 desc[UR4][R4.64], R9 ;  /* 0x0000000904007986 */ /* 0x008fe8000c101504 */
[----:B------:R-:W2:Y:S04]  /*01e0*/  LDG.E.U16 R7, desc[UR4][R2.64+0x2] ;  /* 0x0000020402077981 */ /* 0x000ea8000c1e1500 */
[----:B--2---:R-:W-:Y:S04]  /*01f0*/  STG.E.U16 desc[UR4][R4.64+0x2], R7 ;  /* 0x0000020704007986 */ /* 0x004fe8000c101504 */
[----:B------:R-:W2:Y:S04]  /*0200*/  LDG.E.U16 R11, desc[UR4][R2.64+0x4] ;  /* 0x00000404020b7981 */ /* 0x000ea8000c1e1500 */
[----:B--2---:R-:W-:Y:S04]  /*0210*/  STG.E.U16 desc[UR4][R4.64+0x4], R11 ;  /* 0x0000040b04007986 */ /* 0x004fe8000c101504 */
[----:B------:R-:W2:Y:S04]  /*0220*/  LDG.E.U16 R13, desc[UR4][R2.64+0x6] ;  /* 0x00000604020d7981 */ /* 0x000ea8000c1e1500 */
[----:B--2---:R-:W-:Y:S01]  /*0230*/  STG.E.U16 desc[UR4][R4.64+0x6], R13 ;  /* 0x0000060d04007986 */ /* 0x004fe2000c101504 */
[----:B------:R-:W-:Y:S05]  /*0240*/  EXIT ;  /* 0x000000000000794d */ /* 0x000fea0003800000 */
.L_x_36:
        /* <DEDUP_REMOVED lines=11> */
.L_x_72:


//--------------------- .text._Z15nppiCopy_kernelIsLi3EEvPKT_iPS0_iii --------------------------
	.section	.text._Z15nppiCopy_kernelIsLi3EEvPKT_iPS0_iii,"ax",@progbits
	.align	128
        .global         _Z15nppiCopy_kernelIsLi3EEvPKT_iPS0_iii
        .type           _Z15nppiCopy_kernelIsLi3EEvPKT_iPS0_iii,@function
        .size           _Z15nppiCopy_kernelIsLi3EEvPKT_iPS0_iii,(.L_x_73 - _Z15nppiCopy_kernelIsLi3EEvPKT_iPS0_iii)
        .other          _Z15nppiCopy_kernelIsLi3EEvPKT_iPS0_iii,@"STO_CUDA_ENTRY STV_DEFAULT"
_Z15nppiCopy_kernelIsLi3EEvPKT_iPS0_iii:
.text._Z15nppiCopy_kernelIsLi3EEvPKT_iPS0_iii:
        /* <DEDUP_REMOVED lines=33> */
[----:B--2---:R-:W-:Y:S01]  /*0210*/  STG.E.U16 desc[UR4][R4.64+0x4], R11 ;  /* 0x0000040b04007986 */ /* 0x004fe2000c101504 */
[----:B------:R-:W-:Y:S05]  /*0220*/  EXIT ;  /* 0x000000000000794d */ /* 0x000fea0003800000 */
.L_x_37:
        /* <DEDUP_REMOVED lines=13> */
.L_x_73:


//--------------------- .text._Z15nppiCopy_kernelIsLi1EEvPKT_iPS0_iii --------------------------
	.section	.text._Z15nppiCopy_kernelIsLi1EEvPKT_iPS0_iii,"ax",@progbits
	.align	128
        .global         _Z15nppiCopy_kernelIsLi1EEvPKT_iPS0_iii
        .type           _Z15nppiCopy_kernelIsLi1EEvPKT_iPS0_iii,@function
        .size           _Z15nppiCopy_kernelIsLi1EEvPKT_iPS0_iii,(.L_x_74 - _Z15nppiCopy_kernelIsLi1EEvPKT_iPS0_iii)
        .other          _Z15nppiCopy_kernelIsLi1EEvPKT_iPS0_iii,@"STO_CUDA_ENTRY STV_DEFAULT"
_Z15nppiCopy_kernelIsLi1EEvPKT_iPS0_iii:
.text._Z15nppiCopy_kernelIsLi1EEvPKT_iPS0_iii:
        /* <DEDUP_REMOVED lines=23> */
[----:B0-----:R-:W3:Y:S01]  /*0170*/  LDG.E.U16 R3, desc[UR4][R2.64] ;  /* 0x0000000402037981 */ /* 0x001ee2000c1e1500 */
[----:B-1----:R-:W-:-:S05]  /*0180*/  IMAD R0, R0, UR6, RZ ;  /* 0x0000000600007c24 */ /* 0x002fca000f8e02ff */
[----:B--2---:R-:W-:-:S04]  /*0190*/  IADD3 R4, P0, PT, R0, UR8, RZ ;  /* 0x0000000800047c10 */ /* 0x004fc8000ff1e0ff */
[----:B------:R-:W-:-:S03]  /*01a0*/  LEA.HI.X.SX32 R5, R0, UR9, 0x1, P0 ;  /* 0x0000000900057c11 */ /* 0x000fc600080f0eff */
[----:B------:R-:W-:-:S05]  /*01b0*/  IMAD.WIDE R4, R7, 0x2, R4 ;  /* 0x0000000207047825 */ /* 0x000fca00078e0204 */
[----:B---3--:R-:W-:Y:S01]  /*01c0*/  STG.E.U16 desc[UR4][R4.64], R3 ;  /* 0x0000000304007986 */ /* 0x008fe2000c101504 */
[----:B------:R-:W-:Y:S05]  /*01d0*/  EXIT ;  /* 0x000000000000794d */ /* 0x000fea0003800000 */
.L_x_38:
        /* <DEDUP_REMOVED lines=10> */
.L_x_74:


//--------------------- .text._Z15nppiCopy_kernelItLi4EEvPKT_iPS0_iii --------------------------
	.section	.text._Z15nppiCopy_kernelItLi4EEvPKT_iPS0_iii,"ax",@progbits
	.align	128
        .global         _Z15nppiCopy_kernelItLi4EEvPKT_iPS0_iii
        .type           _Z15nppiCopy_kernelItLi4EEvPKT_iPS0_iii,@function
        .size           _Z15nppiCopy_kernelItLi4EEvPKT_iPS0_iii,(.L_x_75 - _Z15nppiCopy_kernelItLi4EEvPKT_iPS0_iii)
        .other          _Z15nppiCopy_kernelItLi4EEvPKT_iPS0_iii,@"STO_CUDA_ENTRY STV_DEFAULT"
_Z15nppiCopy_kernelItLi4EEvPKT_iPS0_iii:
.text._Z15nppiCopy_kernelItLi4EEvPKT_iPS0_iii:
        /* <DEDUP_REMOVED lines=37> */
.L_x_39:
        /* <DEDUP_REMOVED lines=11> */
.L_x_75:


//--------------------- .text._Z15nppiCopy_kernelItLi3EEvPKT_iPS0_iii --------------------------
	.section	.text._Z15nppiCopy_kernelItLi3EEvPKT_iPS0_iii,"ax",@progbits
	.align	128
        .global         _Z15nppiCopy_kernelItLi3EEvPKT_iPS0_iii
        .type           _Z15nppiCopy_kernelItLi3EEvPKT_iPS0_iii,@function
        .size           _Z15nppiCopy_kernelItLi3EEvPKT_iPS0_iii,(.L_x_76 - _Z15nppiCopy_kernelItLi3EEvPKT_iPS0_iii)
        .other          _Z15nppiCopy_kernelItLi3EEvPKT_iPS0_iii,@"STO_CUDA_ENTRY STV_DEFAULT"
_Z15nppiCopy_kernelItLi3EEvPKT_iPS0_iii:
.text._Z15nppiCopy_kernelItLi3EEvPKT_iPS0_iii:
        /* <DEDUP_REMOVED lines=35> */
.L_x_40:
        /* <DEDUP_REMOVED lines=13> */
.L_x_76:


//--------------------- .text._Z15nppiCopy_kernelItLi1EEvPKT_iPS0_iii --------------------------
	.section	.text._Z15nppiCopy_kernelItLi1EEvPKT_iPS0_iii,"ax",@progbits
	.align	128
        .global         _Z15nppiCopy_kernelItLi1EEvPKT_iPS0_iii
        .type           _Z15nppiCopy_kernelItLi1EEvPKT_iPS0_iii,@function
        .size           _Z15nppiCopy_kernelItLi1EEvPKT_iPS0_iii,(.L_x_77 - _Z15nppiCopy_kernelItLi1EEvPKT_iPS0_iii)
        .other          _Z15nppiCopy_kernelItLi1EEvPKT_iPS0_iii,@"STO_CUDA_ENTRY STV_DEFAULT"
_Z15nppiCopy_kernelItLi1EEvPKT_iPS0_iii:
.text._Z15nppiCopy_kernelItLi1EEvPKT_iPS0_iii:
        /* <DEDUP_REMOVED lines=30> */
.L_x_41:
        /* <DEDUP_REMOVED lines=10> */
.L_x_77:


//--------------------- .text._Z15nppiCopy_kernelIhLi4EEvPKT_iPS0_iii --------------------------
	.section	.text._Z15nppiCopy_kernelIhLi4EEvPKT_iPS0_iii,"ax",@progbits
	.align	128
        .global         _Z15nppiCopy_kernelIhLi4EEvPKT_iPS0_iii
        .type           _Z15nppiCopy_kernelIhLi4EEvPKT_iPS0_iii,@function
        .size           _Z15nppiCopy_kernelIhLi4EEvPKT_iPS0_iii,(.L_x_78 - _Z15nppiCopy_kernelIhLi4EEvPKT_iPS0_iii)
        .other          _Z15nppiCopy_kernelIhLi4EEvPKT_iPS0_iii,@"STO_CUDA_ENTRY STV_DEFAULT"
_Z15nppiCopy_kernelIhLi4EEvPKT_iPS0_iii:
.text._Z15nppiCopy_kernelIhLi4EEvPKT_iPS0_iii:
        /* <DEDUP_REMOVED lines=15> */
[----:B------:R-:W-:Y:S01]  /*00f0*/  IMAD.SHL.U32 R5, R0, 0x4, RZ ;  /* 0x0000000400057824 */ /* 0x000fe200078e00ff */
[----:B------:R-:W1:Y:S04]  /*0100*/  LDCU.64 UR8, c[0x0][0x380] ;  /* 0x00007000ff0877ac */ /* 0x000e680008000a00 */
[----:B------:R-:W-:Y:S01]  /*0110*/  SHF.R.S32.HI R9, RZ, 0x1f, R5 ;  /* 0x0000001fff097819 */ /* 0x000fe20000011405 */
[----:B------:R-:W2:Y:S01]  /*0120*/  LDCU.64 UR4, c[0x0][0x358] ;  /* 0x00006b00ff0477ac */ /* 0x000ea20008000a00 */
[----:B0-----:R-:W-:Y:S01]  /*0130*/  IMAD R2, R4, UR6, RZ ;  /* 0x0000000604027c24 */ /* 0x001fe2000f8e02ff */
[----:B------:R-:W0:Y:S04]  /*0140*/  LDCU UR6, c[0x0][0x398] ;  /* 0x00007300ff0677ac */ /* 0x000e280008000800 */
[----:B------:R-:W-:-:S02]  /*0150*/  SHF.R.S32.HI R0, RZ, 0x1f, R2 ;  /* 0x0000001fff007819 */ /* 0x000fc40000011402 */
[----:B-1----:R-:W-:-:S04]  /*0160*/  IADD3 R2, P0, P1, R5, UR8, R2 ;  /* 0x0000000805027c10 */ /* 0x002fc8000f91e002 */
[----:B------:R-:W-:Y:S01]  /*0170*/  IADD3.X R3, PT, PT, R9, UR9, R0, P0, P1 ;  /* 0x0000000909037c10 */ /* 0x000fe200087e2400 */
[----:B------:R-:W1:Y:S04]  /*0180*/  LDCU.64 UR8, c[0x0][0x390] ;  /* 0x00007200ff0877ac */ /* 0x000e680008000a00 */
[----:B--2---:R-:W2:Y:S01]  /*0190*/  LDG.E.U8 R7, desc[UR4][R2.64] ;  /* 0x0000000402077981 */ /* 0x004ea2000c1e1100 */
[----:B0-----:R-:W-:-:S05]  /*01a0*/  IMAD R0, R4, UR6, RZ ;  /* 0x0000000604007c24 */ /* 0x001fca000f8e02ff */
[--C-:B-1----:R-:W-:Y:S02]  /*01b0*/  IADD3 R4, P0, P1, R5, UR8, R0.reuse ;  /* 0x0000000805047c10 */ /* 0x102fe4000f91e000 */
[----:B------:R-:W-:-:S04]  /*01c0*/  SHF.R.S32.HI R0, RZ, 0x1f, R0 ;  /* 0x0000001fff007819 */ /* 0x000fc80000011400 */
[----:B------:R-:W-:-:S05]  /*01d0*/  IADD3.X R5, PT, PT, R9, UR9, R0, P0, P1 ;  /* 0x0000000909057c10 */ /* 0x000fca00087e2400 */
[----:B--2---:R-:W-:Y:S04]  /*01e0*/  STG.E.U8 desc[UR4][R4.64], R7 ;  /* 0x0000000704007986 */ /* 0x004fe8000c101104 */
[----:B------:R-:W2:Y:S04]  /*01f0*/  LDG.E.U8 R9, desc[UR4][R2.64+0x1] ;  /* 0x0000010402097981 */ /* 0x000ea8000c1e1100 */
[----:B--2---:R-:W-:Y:S04]  /*0200*/  STG.E.U8 desc[UR4][R4.64+0x1], R9 ;  /* 0x0000010904007986 */ /* 0x004fe8000c101104 */
[----:B------:R-:W2:Y:S04]  /*0210*/  LDG.E.U8 R11, desc[UR4][R2.64+0x2] ;  /* 0x00000204020b7981 */ /* 0x000ea8000c1e1100 */
[----:B--2---:R-:W-:Y:S04]  /*0220*/  STG.E.U8 desc[UR4][R4.64+0x2], R11 ;  /* 0x0000020b04007986 */ /* 0x004fe8000c101104 */
[----:B------:R-:W2:Y:S04]  /*0230*/  LDG.E.U8 R13, desc[UR4][R2.64+0x3] ;  /* 0x00000304020d7981 */ /* 0x000ea8000c1e1100 */
[----:B--2---:R-:W-:Y:S01]  /*0240*/  STG.E.U8 desc[UR4][R4.64+0x3], R13 ;  /* 0x0000030d04007986 */ /* 0x004fe2000c101104 */
[----:B------:R-:W-:Y:S05]  /*0250*/  EXIT ;  /* 0x000000000000794d */ /* 0x000fea0003800000 */
.L_x_42:
        /* <DEDUP_REMOVED lines=10> */
.L_x_78:


//--------------------- .text._Z15nppiCopy_kernelIhLi3EEvPKT_iPS0_iii --------------------------
	.section	.text._Z15nppiCopy_kernelIhLi3EEvPKT_iPS0_iii,"ax",@progbits
	.align	128
        .global         _Z15nppiCopy_kernelIhLi3EEvPKT_iPS0_iii
        .type           _Z15nppiCopy_kernelIhLi3EEvPKT_iPS0_iii,@function
        .size           _Z15nppiCopy_kernelIhLi3EEvPKT_iPS0_iii,(.L_x_79 - _Z15nppiCopy_kernelIhLi3EEvPKT_iPS0_iii)
        .other          _Z15nppiCopy_kernelIhLi3EEvPKT_iPS0_iii,@"STO_CUDA_ENTRY STV_DEFAULT"
_Z15nppiCopy_kernelIhLi3EEvPKT_iPS0_iii:
.text._Z15nppiCopy_kernelIhLi3EEvPKT_iPS0_iii:
        /* <DEDUP_REMOVED lines=34> */
[----:B--2---:R-:W-:Y:S01]  /*0220*/  STG.E.U8 desc[UR4][R4.64+0x2], R11 ;  /* 0x0000020b04007986 */ /* 0x004fe2000c101104 */
[----:B------:R-:W-:Y:S05]  /*0230*/  EXIT ;  /* 0x000000000000794d */ /* 0x000fea0003800000 */
.L_x_43:
        /* <DEDUP_REMOVED lines=12> */
.L_x_79:


//--------------------- .text._Z15nppiCopy_kernelIhLi1EEvPKT_iPS0_iii --------------------------
	.section	.text._Z15nppiCopy_kernelIhLi1EEvPKT_iPS0_iii,"ax",@progbits
	.align	128
        .global         _Z15nppiCopy_kernelIhLi1EEvPKT_iPS0_iii
        .type           _Z15nppiCopy_kernelIhLi1EEvPKT_iPS0_iii,@function
        .size           _Z15nppiCopy_kernelIhLi1EEvPKT_iPS0_iii,(.L_x_80 - _Z15nppiCopy_kernelIhLi1EEvPKT_iPS0_iii)
        .other          _Z15nppiCopy_kernelIhLi1EEvPKT_iPS0_iii,@"STO_CUDA_ENTRY STV_DEFAULT"
_Z15nppiCopy_kernelIhLi1EEvPKT_iPS0_iii:
.text._Z15nppiCopy_kernelIhLi1EEvPKT_iPS0_iii:
        /* <DEDUP_REMOVED lines=15> */
[--C-:B------:R-:W-:Y:S01]  /*00f0*/  SHF.R.S32.HI R6, RZ, 0x1f, R4.reuse ;  /* 0x0000001fff067819 */ /* 0x100fe20000011404 */
[----:B------:R-:W1:Y:S01]  /*0100*/  LDCU.64 UR8, c[0x0][0x380] ;  /* 0x00007000ff0877ac */ /* 0x000e620008000a00 */
[----:B------:R-:W2:Y:S01]  /*0110*/  LDCU.64 UR4, c[0x0][0x358] ;  /* 0x00006b00ff0477ac */ /* 0x000ea20008000a00 */
[----:B0-----:R-:W-:Y:S01]  /*0120*/  IMAD R3, R0, UR6, RZ ;  /* 0x0000000600037c24 */ /* 0x001fe2000f8e02ff */
[----:B------:R-:W0:Y:S04]  /*0130*/  LDCU UR6, c[0x0][0x398] ;  /* 0x00007300ff0677ac */ /* 0x000e280008000800 */
[----:B------:R-:W-:Y:S02]  /*0140*/  SHF.R.S32.HI R5, RZ, 0x1f, R3 ;  /* 0x0000001fff057819 */ /* 0x000fe40000011403 */
[----:B-1----:R-:W-:-:S04]  /*0150*/  IADD3 R2, P0, P1, R3, UR8, R4 ;  /* 0x0000000803027c10 */ /* 0x002fc8000f91e004 */
[----:B------:R-:W-:Y:S01]  /*0160*/  IADD3.X R3, PT, PT, R5, UR9, R6, P0, P1 ;  /* 0x0000000905037c10 */ /* 0x000fe200087e2406 */
[----:B------:R-:W1:Y:S05]  /*0170*/  LDCU.64 UR8, c[0x0][0x390] ;  /* 0x00007200ff0877ac */ /* 0x000e6a0008000a00 */
[----:B--2---:R-:W2:Y:S01]  /*0180*/  LDG.E.U8 R3, desc[UR4][R2.64] ;  /* 0x0000000402037981 */ /* 0x004ea2000c1e1100 */
[----:B0-----:R-:W-:-:S05]  /*0190*/  IMAD R5, R0, UR6, RZ ;  /* 0x0000000600057c24 */ /* 0x001fca000f8e02ff */
[----:B-1----:R-:W-:Y:S02]  /*01a0*/  IADD3 R4, P0, P1, R5, UR8, R4 ;  /* 0x0000000805047c10 */ /* 0x002fe4000f91e004 */
[----:B------:R-:W-:-:S04]  /*01b0*/  SHF.R.S32.HI R5, RZ, 0x1f, R5 ;  /* 0x0000001fff057819 */ /* 0x000fc80000011405 */
[----:B------:R-:W-:-:S05]  /*01c0*/  IADD3.X R5, PT, PT, R5, UR9, R6, P0, P1 ;  /* 0x0000000905057c10 */ /* 0x000fca00087e2406 */
[----:B--2---:R-:W-:Y:S01]  /*01d0*/  STG.E.U8 desc[UR4][R4.64], R3 ;  /* 0x0000000304007986 */ /* 0x004fe2000c101104 */
[----:B------:R-:W-:Y:S05]  /*01e0*/  EXIT ;  /* 0x000000000000794d */ /* 0x000fea0003800000 */
.L_x_44:
        /* <DEDUP_REMOVED lines=9> */
.L_x_80:


//--------------------- .text._Z29nppiCopy_32f_P3C3R_vectorizedPKfS0_S0_iPfiii --------------------------
	.section	.text._Z29nppiCopy_32f_P3C3R_vectorizedPKfS0_S0_iPfiii,"ax",@progbits
	.align	128
        .global         _Z29nppiCopy_32f_P3C3R_vectorizedPKfS0_S0_iPfiii
        .type           _Z29nppiCopy_32f_P3C3R_vectorizedPKfS0_S0_iPfiii,@function
        .size           _Z29nppiCopy_32f_P3C3R_vectorizedPKfS0_S0_iPfiii,(.L_x_81 - _Z29nppiCopy_32f_P3C3R_vectorizedPKfS0_S0_iPfiii)
        .other          _Z29nppiCopy_32f_P3C3R_vectorizedPKfS0_S0_iPfiii,@"STO_CUDA_ENTRY STV_DEFAULT"
_Z29nppiCopy_32f_P3C3R_vectorizedPKfS0_S0_iPfiii:
.text._Z29nppiCopy_32f_P3C3R_vectorizedPKfS0_S0_iPfiii:
        /* <DEDUP_REMOVED lines=36> */
.L_x_46:
        /* <DEDUP_REMOVED lines=18> */
.L_x_45:
[----:B------:R-:W-:-:S04]  /*0360*/  IMAD.WIDE R20, R7, 0x4, R4 ;  /* 0x0000000407147825 */ /* 0x000fc800078e0204 */
[C---:B------:R-:W-:Y:S01]  /*0370*/  IMAD.WIDE R22, R7.reuse, 0x4, R22 ;  /* 0x0000000407167825 */ /* 0x040fe200078e0216 */
[----:B------:R-:W2:Y:S03]  /*0380*/  LDG.E.128 R16, desc[UR4][R20.64] ;  /* 0x0000000414107981 */ /* 0x000ea6000c1e1d00 */
[----:B------:R-:W-:Y:S01]  /*0390*/  IMAD.WIDE R36, R7, 0x4, R36 ;  /* 0x0000000407247825 */ /* 0x000fe200078e0224 */
[----:B------:R-:W3:Y:S03]  /*03a0*/  LDG.E.128 R24, desc[UR4][R22.64] ;  /* 0x0000000416187981 */ /* 0x000ee6000c1e1d00 */
[----:B------:R-:W-:Y:S01]  /*03b0*/  IMAD R13, R0, 0x18, RZ ;  /* 0x00000018000d7824 */ /* 0x000fe200078e02ff */
[----:B------:R-:W4:Y:S03]  /*03c0*/  LDG.E.128 R8, desc[UR4][R36.64] ;  /* 0x0000000424087981 */ /* 0x000f26000c1e1d00 */
[----:B------:R-:W-:Y:S01]  /*03d0*/  IMAD.WIDE R2, R13, 0x4, R2 ;  /* 0x000000040d027825 */ /* 0x000fe200078e0202 */
[----:B------:R0:W5:Y:S04]  /*03e0*/  LDG.E.128 R4, desc[UR4][R20.64+0x10] ;  /* 0x0000100414047981 */ /* 0x000168000c1e1d00 */
[----:B------:R3:W5:Y:S04]  /*03f0*/  LDG.E.128 R28, desc[UR4][R22.64+0x10] ;  /* 0x00001004161c7981 */ /* 0x000768000c1e1d00 */
[----:B------:R-:W5:Y:S01]  /*0400*/  LDG.E.128 R12, desc[UR4][R36.64+0x10] ;  /* 0x00001004240c7981 */ /* 0x000f62000c1e1d00 */
[----:B--2---:R-:W-:Y:S01]  /*0410*/  IMAD.MOV.U32 R35, RZ, RZ, R17 ;  /* 0x000000ffff237224 */ /* 0x004fe200078e0011 */
[----:B------:R-:W-:-:S02]  /*0420*/  MOV R32, R16 ;  /* 0x0000001000207202 */ /* 0x000fc40000000f00 */
[----:B0-----:R-:W-:Y:S01]  /*0430*/  MOV R21, R19 ;  /* 0x0000001300157202 */ /* 0x001fe20000000f00 */
[----:B---3--:R-:W-:Y:S01]  /*0440*/  IMAD.MOV.U32 R22, RZ, RZ, R27 ;  /* 0x000000ffff167224 */ /* 0x008fe200078e001b */
[----:B------:R-:W-:Y:S01]  /*0450*/  MOV R33, R24 ;  /* 0x0000001800217202 */ /* 0x000fe20000000f00 */
[----:B------:R-:W-:Y:S01]  /*0460*/  IMAD.MOV.U32 R16, RZ, RZ, R25 ;  /* 0x000000ffff107224 */ /* 0x000fe200078e0019 */
[----:B------:R-:W-:Y:S01]  /*0470*/  MOV R19, R26 ;  /* 0x0000001a00137202 */ /* 0x000fe20000000f00 */
[----:B----4-:R-:W-:Y:S01]  /*0480*/  IMAD.MOV.U32 R34, RZ, RZ, R8 ;  /* 0x000000ffff227224 */ /* 0x010fe200078e0008 */
[----:B------:R-:W-:Y:S01]  /*0490*/  MOV R17, R9 ;  /* 0x0000000900117202 */ /* 0x000fe20000000f00 */
[----:B------:R-:W-:Y:S01]  /*04a0*/  IMAD.MOV.U32 R20, RZ, RZ, R10 ;  /* 0x000000ffff147224 */ /* 0x000fe200078e000a */
[----:B------:R-:W-:Y:S01]  /*04b0*/  MOV R23, R11 ;  /* 0x0000000b00177202 */ /* 0x000fe20000000f00 */
[----:B-----5:R-:W-:Y:S01]  /*04c0*/  IMAD.MOV.U32 R24, RZ, RZ, R4 ;  /* 0x000000ffff187224 */ /* 0x020fe200078e0004 */
[----:B------:R-:W-:Y:S01]  /*04d0*/  MOV R27, R5 ;  /* 0x00000005001b7202 */ /* 0x000fe20000000f00 */
[----:B------:R-:W-:Y:S01]  /*04e0*/  IMAD.MOV.U32 R9, RZ, RZ, R7 ;  /* 0x000000ffff097224 */ /* 0x000fe200078e0007 */
        /* <DEDUP_REMOVED lines=8> */
[----:B------:R-:W-:Y:S04]  /*0570*/  STG.E.128 desc[UR4][R2.64], R32 ;  /* 0x0000002002007986 */ /* 0x000fe8000c101d04 */
[----:B------:R-:W-:Y:S04]  /*0580*/  STG.E.128 desc[UR4][R2.64+0x10], R16 ;  /* 0x0000101002007986 */ /* 0x000fe8000c101d04 */
[----:B------:R-:W-:Y:S04]  /*0590*/  STG.E.128 desc[UR4][R2.64+0x20], R20 ;  /* 0x0000201402007986 */ /* 0x000fe8000c101d04 */
[----:B------:R-:W-:Y:S04]  /*05a0*/  STG.E.128 desc[UR4][R2.64+0x30], R24 ;  /* 0x0000301802007986 */ /* 0x000fe8000c101d04 */
[----:B------:R-:W-:Y:S04]  /*05b0*/  STG.E.128 desc[UR4][R2.64+0x40], R4 ;  /* 0x0000400402007986 */ /* 0x000fe8000c101d04 */
[----:B------:R-:W-:Y:S01]  /*05c0*/  STG.E.128 desc[UR4][R2.64+0x50], R8 ;  /* 0x0000500802007986 */ /* 0x000fe2000c101d04 */
[----:B------:R-:W-:Y:S05]  /*05d0*/  EXIT ;  /* 0x000000000000794d */ /* 0x000fea0003800000 */
.L_x_47:
        /* <DEDUP_REMOVED lines=10> */
.L_x_81:


//--------------------- .text._Z29nppiCopy_32f_C3P3R_vectorizedPKfiPfS1_S1_iii --------------------------
	.section	.text._Z29nppiCopy_32f_C3P3R_vectorizedPKfiPfS1_S1_iii,"ax",@progbits
	.align	128
        .global         _Z29nppiCopy_32f_C3P3R_vectorizedPKfiPfS1_S1_iii
        .type           _Z29nppiCopy_32f_C3P3R_vectorizedPKfiPfS1_S1_iii,@function
        .size           _Z29nppiCopy_32f_C3P3R_vectorizedPKfiPfS1_S1_iii,(.L_x_82 - _Z29nppiCopy_32f_C3P3R_vectorizedPKfiPfS1_S1_iii)
        .other          _Z29nppiCopy_32f_C3P3R_vectorizedPKfiPfS1_S1_iii,@"STO_CUDA_ENTRY STV_DEFAULT"
_Z29nppiCopy_32f_C3P3R_vectorizedPKfiPfS1_S1_iii:
.text._Z29nppiCopy_32f_C3P3R_vectorizedPKfiPfS1_S1_iii:
        /* <DEDUP_REMOVED lines=36> */
.L_x_49:
        /* <DEDUP_REMOVED lines=18> */
.L_x_48:
[----:B------:R-:W-:-:S04]  /*0360*/  IMAD R31, R0, 0x18, RZ ;  /* 0x00000018001f7824 */ /* 0x000fc800078e02ff */
[----:B------:R-:W-:-:S05]  /*0370*/  IMAD.WIDE R30, R31, 0x4, R4 ;  /* 0x000000041f1e7825 */ /* 0x000fca00078e0204 */
[----:B------:R-:W2:Y:S04]  /*0380*/  LDG.E.128 R24, desc[UR4][R30.64] ;  /* 0x000000041e187981 */ /* 0x000ea8000c1e1d00 */
[----:B------:R-:W3:Y:S04]  /*0390*/  LDG.E.128 R4, desc[UR4][R30.64+0x10] ;  /* 0x000010041e047981 */ /* 0x000ee8000c1e1d00 */
[----:B------:R-:W4:Y:S04]  /*03a0*/  LDG.E.128 R8, desc[UR4][R30.64+0x20] ;  /* 0x000020041e087981 */ /* 0x000f28000c1e1d00 */
[----:B------:R-:W5:Y:S04]  /*03b0*/  LDG.E.128 R12, desc[UR4][R30.64+0x30] ;  /* 0x000030041e0c7981 */ /* 0x000f68000c1e1d00 */
[----:B------:R-:W5:Y:S04]  /*03c0*/  LDG.E.128 R16, desc[UR4][R30.64+0x40] ;  /* 0x000040041e107981 */ /* 0x000f68000c1e1d00 */
[----:B------:R0:W5:Y:S01]  /*03d0*/  LDG.E.128 R20, desc[UR4][R30.64+0x50] ;  /* 0x000050041e147981 */ /* 0x000162000c1e1d00 */
[----:B------:R-:W-:-:S04]  /*03e0*/  IMAD.WIDE R38, R29, 0x4, R38 ;  /* 0x000000041d267825 */ /* 0x000fc800078e0226 */
[----:B------:R-:W-:-:S04]  /*03f0*/  IMAD.WIDE R36, R29, 0x4, R36 ;  /* 0x000000041d247825 */ /* 0x000fc800078e0224 */
[----:B------:R-:W-:Y:S01]  /*0400*/  IMAD.WIDE R2, R29, 0x4, R2 ;  /* 0x000000041d027825 */ /* 0x000fe200078e0202 */
[----:B--2---:R-:W-:-:S03]  /*0410*/  MOV R32, R24 ;  /* 0x0000001800207202 */ /* 0x004fc60000000f00 */
[----:B------:R-:W-:Y:S01]  /*0420*/  IMAD.MOV.U32 R33, RZ, RZ, R27 ;  /* 0x000000ffff217224 */ /* 0x000fe200078e001b */
[----:B------:R-:W-:Y:S01]  /*0430*/  MOV R28, R25 ;  /* 0x00000019001c7202 */ /* 0x000fe20000000f00 */
[----:B------:R-:W-:Y:S01]  /*0440*/  IMAD.MOV.U32 R24, RZ, RZ, R26 ;  /* 0x000000ffff187224 */ /* 0x000fe200078e001a */
[----:B---3--:R-:W-:Y:S01]  /*0450*/  MOV R34, R6 ;  /* 0x0000000600227202 */ /* 0x008fe20000000f00 */
[----:B0-----:R-:W-:Y:S01]  /*0460*/  IMAD.MOV.U32 R30, RZ, RZ, R7 ;  /* 0x000000ffff1e7224 */ /* 0x001fe200078e0007 */
[----:B------:R-:W-:Y:S02]  /*0470*/  MOV R29, R4 ;  /* 0x00000004001d7202 */ /* 0x000fe40000000f00 */
[----:B------:R-:W-:Y:S01]  /*0480*/  MOV R25, R5 ;  /* 0x0000000500197202 */ /* 0x000fe20000000f00 */
[----:B----4-:R-:W-:Y:S01]  /*0490*/  IMAD.MOV.U32 R35, RZ, RZ, R9 ;  /* 0x000000ffff237224 */ /* 0x010fe200078e0009 */
[----:B------:R-:W-:Y:S01]  /*04a0*/  MOV R26, R8 ;  /* 0x00000008001a7202 */ /* 0x000fe20000000f00 */
[----:B------:R-:W-:Y:S01]  /*04b0*/  IMAD.MOV.U32 R31, RZ, RZ, R10 ;  /* 0x000000ffff1f7224 */ /* 0x000fe200078e000a */
[----:B-----5:R-:W-:Y:S01]  /*04c0*/  MOV R4, R12 ;  /* 0x0000000c00047202 */ /* 0x020fe20000000f00 */
        /* <DEDUP_REMOVED lines=11> */
[----:B------:R-:W-:Y:S01]  /*0580*/  STG.E.128 desc[UR4][R38.64], R32 ;  /* 0x0000002026007986 */ /* 0x000fe2000c101d04 */
[----:B------:R-:W-:-:S03]  /*0590*/  IMAD.MOV.U32 R15, RZ, RZ, R23 ;  /* 0x000000ffff0f7224 */ /* 0x000fc600078e0017 */
[----:B------:R-:W-:Y:S04]  /*05a0*/  STG.E.128 desc[UR4][R38.64+0x10], R4 ;  /* 0x0000100426007986 */ /* 0x000fe8000c101d04 */
[----:B------:R-:W-:Y:S04]  /*05b0*/  STG.E.128 desc[UR4][R36.64], R28 ;  /* 0x0000001c24007986 */ /* 0x000fe8000c101d04 */
[----:B------:R-:W-:Y:S04]  /*05c0*/  STG.E.128 desc[UR4][R36.64+0x10], R8 ;  /* 0x0000100824007986 */ /* 0x000fe8000c101d04 */
[----:B------:R-:W-:Y:S04]  /*05d0*/  STG.E.128 desc[UR4][R2.64], R24 ;  /* 0x0000001802007986 */ /* 0x000fe8000c101d04 */
[----:B------:R-:W-:Y:S01]  /*05e0*/  STG.E.128 desc[UR4][R2.64+0x10], R12 ;  /* 0x0000100c02007986 */ /* 0x000fe2000c101d04 */
[----:B------:R-:W-:Y:S05]  /*05f0*/  EXIT ;  /* 0x000000000000794d */ /* 0x000fea0003800000 */
.L_x_50:
        /* <DEDUP_REMOVED lines=16> */
.L_x_82:


//--------------------- .text._Z33nppiCopy_8u_C4R_vectorized_kernelPKhiPhiii --------------------------
	.section	.text._Z33nppiCopy_8u_C4R_vectorized_kernelPKhiPhiii,"ax",@progbits
	.align	128
        .global         _Z33nppiCopy_8u_C4R_vectorized_kernelPKhiPhiii
        .type           _Z33nppiCopy_8u_C4R_vectorized_kernelPKhiPhiii,@function
        .size           _Z33nppiCopy_8u_C4R_vectorized_kernelPKhiPhiii,(.L_x_83 - _Z33nppiCopy_8u_C4R_vectorized_kernelPKhiPhiii)
        .other          _Z33nppiCopy_8u_C4R_vectorized_kernelPKhiPhiii,@"STO_CUDA_ENTRY STV_DEFAULT"
_Z33nppiCopy_8u_C4R_vectorized_kernelPKhiPhiii:
.text._Z33nppiCopy_8u_C4R_vectorized_kernelPKhiPhiii:
        /* <DEDUP_REMOVED lines=30> */
.L_x_51:
        /* <DEDUP_REMOVED lines=10> */
.L_x_83:


//--------------------- .nv.shared.reserved.0     --------------------------
	.section	.nv.shared.reserved.0,"aw",@nobits
	.weak		__nv_reservedSMEM_offset_0_alias
	.size		__nv_reservedSMEM_offset_0_alias, 0, 64
	.other		__nv_reservedSMEM_offset_0_alias,@"STO_CUDA_RESERVED_SHARED STV_DEFAULT"
__nv_reservedSMEM_offset_0_alias:
	.zero		0
	.zero		64


//--------------------- .nv.constant0._Z21nppiCopy_PxCxR_kernelIfLi4EEvPKPT_iS1_iii --------------------------
	.section	.nv.constant0._Z21nppiCopy_PxCxR_kernelIfLi4EEvPKPT_iS1_iii,"a",@progbits
	.sectionflags	@""
	.align	4
.nv.constant0._Z21nppiCopy_PxCxR_kernelIfLi4EEvPKPT_iS1_iii:
	.zero		932


//--------------------- .nv.constant0._Z21nppiCopy_PxCxR_kernelItLi4EEvPKPT_iS1_iii --------------------------
	.section	.nv.constant0._Z21nppiCopy_PxCxR_kernelItLi4EEvPKPT_iS1_iii,"a",@progbits
	.sectionflags	@""
	.align	4
.nv.constant0._Z21nppiCopy_PxCxR_kernelItLi4EEvPKPT_iS1_iii:
	.zero		932


//--------------------- .nv.constant0._Z21nppiCopy_PxCxR_kernelIhLi4EEvPKPT_iS1_iii --------------------------
	.section	.nv.constant0._Z21nppiCopy_PxCxR_kernelIhLi4EEvPKPT_iS1_iii,"a",@progbits
	.sectionflags	@""
	.align	4
.nv.constant0._Z21nppiCopy_PxCxR_kernelIhLi4EEvPKPT_iS1_iii:
	.zero		932


//--------------------- .nv.constant0._Z31nppiCopy_PxCxR_kernel_optimizedIiLi3EEvPKT_S2_S2_iPS0_iii --------------------------
	.section	.nv.constant0._Z31nppiCopy_PxCxR_kernel_optimizedIiLi3EEvPKT_S2_S2_iPS0_iii,"a",@progbits
	.sectionflags	@""
	.align	4
.nv.constant0._Z31nppiCopy_PxCxR_kernel_optimizedIiLi3EEvPKT_S2_S2_iPS0_iii:
	.zero		948


//--------------------- .nv.constant0._Z31nppiCopy_PxCxR_kernel_optimizedIsLi3EEvPKT_S2_S2_iPS0_iii --------------------------
	.section	.nv.constant0._Z31nppiCopy_PxCxR_kernel_optimizedIsLi3EEvPKT_S2_S2_iPS0_iii,"a",@progbits
	.sectionflags	@""
	.align	4
.nv.constant0._Z31nppiCopy_PxCxR_kernel_optimizedIsLi3EEvPKT_S2_S2_iPS0_iii:
	.zero		948


//--------------------- .nv.constant0._Z31nppiCopy_PxCxR_kernel_optimizedItLi3EEvPKT_S2_S2_iPS0_iii --------------------------
	.section	.nv.constant0._Z31nppiCopy_PxCxR_kernel_optimizedItLi3EEvPKT_S2_S2_iPS0_iii,"a",@progbits
	.sectionflags	@""
	.align	4
.nv.constant0._Z31nppiCopy_PxCxR_kernel_optimizedItLi3EEvPKT_S2_S2_iPS0_iii:
	.zero		948


//--------------------- .nv.constant0._Z31nppiCopy_PxCxR_kernel_optimizedIhLi3EEvPKT_S2_S2_iPS0_iii --------------------------
	.section	.nv.constant0._Z31nppiCopy_PxCxR_kernel_optimizedIhLi3EEvPKT_S2_S2_iPS0_iii,"a",@progbits
	.sectionflags	@""
	.align	4
.nv.constant0._Z31nppiCopy_PxCxR_kernel_optimizedIhLi3EEvPKT_S2_S2_iPS0_iii:
	.zero		948


//--------------------- .nv.constant0._Z21nppiCopy_CxPxR_kernelIfLi4EEvPKT_iPKPS0_iii --------------------------
	.section	.nv.constant0._Z21nppiCopy_CxPxR_kernelIfLi4EEvPKT_iPKPS0_iii,"a",@progbits
	.sectionflags	@""
	.align	4
.nv.constant0._Z21nppiCopy_CxPxR_kernelIfLi4EEvPKT_iPKPS0_iii:
	.zero		932


//--------------------- .nv.constant0._Z21nppiCopy_CxPxR_kernelItLi4EEvPKT_iPKPS0_iii --------------------------
	.section	.nv.constant0._Z21nppiCopy_CxPxR_kernelItLi4EEvPKT_iPKPS0_iii,"a",@progbits
	.sectionflags	@""
	.align	4
.nv.constant0._Z21nppiCopy_CxPxR_kernelItLi4EEvPKT_iPKPS0_iii:
	.zero		932


//--------------------- .nv.constant0._Z21nppiCopy_CxPxR_kernelIhLi4EEvPKT_iPKPS0_iii --------------------------
	.section	.nv.constant0._Z21nppiCopy_CxPxR_kernelIhLi4EEvPKT_iPKPS0_iii,"a",@progbits
	.sectionflags	@""
	.align	4
.nv.constant0._Z21nppiCopy_CxPxR_kernelIhLi4EEvPKT_iPKPS0_iii:
	.zero		932


//--------------------- .nv.constant0._Z31nppiCopy_CxPxR_kernel_optimizedIiLi3EEvPKT_iPS0_S3_S3_iii --------------------------
	.section	.nv.constant0._Z31nppiCopy_CxPxR_kernel_optimizedIiLi3EEvPKT_iPS0_S3_S3_iii,"a",@progbits
	.sectionflags	@""
	.align	4
.nv.constant0._Z31nppiCopy_CxPxR_kernel_optimizedIiLi3EEvPKT_iPS0_S3_S3_iii:
	.zero		948


//--------------------- .nv.constant0._Z31nppiCopy_CxPxR_kernel_optimizedIsLi3EEvPKT_iPS0_S3_S3_iii --------------------------
	.section	.nv.constant0._Z31nppiCopy_CxPxR_kernel_optimizedIsLi3EEvPKT_iPS0_S3_S3_iii,"a",@progbits
	.sectionflags	@""
	.align	4
.nv.constant0._Z31nppiCopy_CxPxR_kernel_optimizedIsLi3EEvPKT_iPS0_S3_S3_iii:
	.zero		948


//--------------------- .nv.constant0._Z31nppiCopy_CxPxR_kernel_optimizedItLi3EEvPKT_iPS0_S3_S3_iii --------------------------
	.section	.nv.constant0._Z31nppiCopy_CxPxR_kernel_optimizedItLi3EEvPKT_iPS0_S3_S3_iii,"a",@progbits
	.sectionflags	@""
	.align	4
.nv.constant0._Z31nppiCopy_CxPxR_kernel_optimizedItLi3EEvPKT_iPS0_S3_S3_iii:
	.zero		948


//--------------------- .nv.constant0._Z31nppiCopy_CxPxR_kernel_optimizedIhLi3EEvPKT_iPS0_S3_S3_iii --------------------------
	.section	.nv.constant0._Z31nppiCopy_CxPxR_kernel_optimizedIhLi3EEvPKT_iPS0_S3_S3_iii,"a",@progbits
	.sectionflags	@""
	.align	4
.nv.constant0._Z31nppiCopy_CxPxR_kernel_optimizedIhLi3EEvPKT_iPS0_S3_S3_iii:
	.zero		948


//--------------------- .nv.constant0._Z15nppiCopy_kernelIfLi4EEvPKT_iPS0_iii --------------------------
	.section	.nv.constant0._Z15nppiCopy_kernelIfLi4EEvPKT_iPS0_iii,"a",@progbits
	.sectionflags	@""
	.align	4
.nv.constant0._Z15nppiCopy_kernelIfLi4EEvPKT_iPS0_iii:
	.zero		932


//--------------------- .nv.constant0._Z15nppiCopy_kernelIfLi3EEvPKT_iPS0_iii --------------------------
	.section	.nv.constant0._Z15nppiCopy_kernelIfLi3EEvPKT_iPS0_iii,"a",@progbits
	.sectionflags	@""
	.align	4
.nv.constant0._Z15nppiCopy_kernelIfLi3EEvPKT_iPS0_iii:
	.zero		932


//--------------------- .nv.constant0._Z15nppiCopy_kernelIfLi1EEvPKT_iPS0_iii --------------------------
	.section	.nv.constant0._Z15nppiCopy_kernelIfLi1EEvPKT_iPS0_iii,"a",@progbits
	.sectionflags	@""
	.align	4
.nv.constant0._Z15nppiCopy_kernelIfLi1EEvPKT_iPS0_iii:
	.zero		932


//--------------------- .nv.constant0._Z15nppiCopy_kernelIiLi4EEvPKT_iPS0_iii --------------------------
	.section	.nv.constant0._Z15nppiCopy_kernelIiLi4EEvPKT_iPS0_iii,"a",@progbits
	.sectionflags	@""
	.align	4
.nv.constant0._Z15nppiCopy_kernelIiLi4EEvPKT_iPS0_iii:
	.zero		932


//--------------------- .nv.constant0._Z15nppiCopy_kernelIiLi3EEvPKT_iPS0_iii --------------------------
	.section	.nv.constant0._Z15nppiCopy_kernelIiLi3EEvPKT_iPS0_iii,"a",@progbits
	.sectionflags	@""
	.align	4
.nv.constant0._Z15nppiCopy_kernelIiLi3EEvPKT_iPS0_iii:
	.zero		932


//--------------------- .nv.constant0._Z15nppiCopy_kernelIiLi1EEvPKT_iPS0_iii --------------------------
	.section	.nv.constant0._Z15nppiCopy_kernelIiLi1EEvPKT_iPS0_iii,"a",@progbits
	.sectionflags	@""
	.align	4
.nv.constant0._Z15nppiCopy_kernelIiLi1EEvPKT_iPS0_iii:
	.zero		932


//--------------------- .nv.constant0._Z15nppiCopy_kernelIsLi4EEvPKT_iPS0_iii --------------------------
	.section	.nv.constant0._Z15nppiCopy_kernelIsLi4EEvPKT_iPS0_iii,"a",@progbits
	.sectionflags	@""
	.align	4
.nv.constant0._Z15nppiCopy_kernelIsLi4EEvPKT_iPS0_iii:
	.zero		932


//--------------------- .nv.constant0._Z15nppiCopy_kernelIsLi3EEvPKT_iPS0_iii --------------------------
	.section	.nv.constant0._Z15nppiCopy_kernelIsLi3EEvPKT_iPS0_iii,"a",@progbits
	.sectionflags	@""
	.align	4
.nv.constant0._Z15nppiCopy_kernelIsLi3EEvPKT_iPS0_iii:
	.zero		932


//--------------------- .nv.constant0._Z15nppiCopy_kernelIsLi1EEvPKT_iPS0_iii --------------------------
	.section	.nv.constant0._Z15nppiCopy_kernelIsLi1EEvPKT_iPS0_iii,"a",@progbits
	.sectionflags	@""
	.align	4
.nv.constant0._Z15nppiCopy_kernelIsLi1EEvPKT_iPS0_iii:
	.zero		932


//--------------------- .nv.constant0._Z15nppiCopy_kernelItLi4EEvPKT_iPS0_iii --------------------------
	.section	.nv.constant0._Z15nppiCopy_kernelItLi4EEvPKT_iPS0_iii,"a",@progbits
	.sectionflags	@""
	.align	4
.nv.constant0._Z15nppiCopy_kernelItLi4EEvPKT_iPS0_iii:
	.zero		932


//--------------------- .nv.constant0._Z15nppiCopy_kernelItLi3EEvPKT_iPS0_iii --------------------------
	.section	.nv.constant0._Z15nppiCopy_kernelItLi3EEvPKT_iPS0_iii,"a",@progbits
	.sectionflags	@""
	.align	4
.nv.constant0._Z15nppiCopy_kernelItLi3EEvPKT_iPS0_iii:
	.zero		932


//--------------------- .nv.constant0._Z15nppiCopy_kernelItLi1EEvPKT_iPS0_iii --------------------------
	.section	.nv.constant0._Z15nppiCopy_kernelItLi1EEvPKT_iPS0_iii,"a",@progbits
	.sectionflags	@""
	.align	4
.nv.constant0._Z15nppiCopy_kernelItLi1EEvPKT_iPS0_iii:
	.zero		932


//--------------------- .nv.constant0._Z15nppiCopy_kernelIhLi4EEvPKT_iPS0_iii --------------------------
	.section	.nv.constant0._Z15nppiCopy_kernelIhLi4EEvPKT_iPS0_iii,"a",@progbits
	.sectionflags	@""
	.align	4
.nv.constant0._Z15nppiCopy_kernelIhLi4EEvPKT_iPS0_iii:
	.zero		932


//--------------------- .nv.constant0._Z15nppiCopy_kernelIhLi3EEvPKT_iPS0_iii --------------------------
	.section	.nv.constant0._Z15nppiCopy_kernelIhLi3EEvPKT_iPS0_iii,"a",@progbits
	.sectionflags	@""
	.align	4
.nv.constant0._Z15nppiCopy_kernelIhLi3EEvPKT_iPS0_iii:
	.zero		932


//--------------------- .nv.constant0._Z15nppiCopy_kernelIhLi1EEvPKT_iPS0_iii --------------------------
	.section	.nv.constant0._Z15nppiCopy_kernelIhLi1EEvPKT_iPS0_iii,"a",@progbits
	.sectionflags	@""
	.align	4
.nv.constant0._Z15nppiCopy_kernelIhLi1EEvPKT_iPS0_iii:
	.zero		932


//--------------------- .nv.constant0._Z29nppiCopy_32f_P3C3R_vectorizedPKfS0_S0_iPfiii --------------------------
	.section	.nv.constant0._Z29nppiCopy_32f_P3C3R_vectorizedPKfS0_S0_iPfiii,"a",@progbits
	.sectionflags	@""
	.align	4
.nv.constant0._Z29nppiCopy_32f_P3C3R_vectorizedPKfS0_S0_iPfiii:
	.zero		948


//--------------------- .nv.constant0._Z29nppiCopy_32f_C3P3R_vectorizedPKfiPfS1_S1_iii --------------------------
	.section	.nv.constant0._Z29nppiCopy_32f_C3P3R_vectorizedPKfiPfS1_S1_iii,"a",@progbits
	.sectionflags	@""
	.align	4
.nv.constant0._Z29nppiCopy_32f_C3P3R_vectorizedPKfiPfS1_S1_iii:
	.zero		948


//--------------------- .nv.constant0._Z33nppiCopy_8u_C4R_vectorized_kernelPKhiPhiii --------------------------
	.section	.nv.constant0._Z33nppiCopy_8u_C4R_vectorized_kernelPKhiPhiii,"a",@progbits
	.sectionflags	@""
	.align	4
.nv.constant0._Z33nppiCopy_8u_C4R_vectorized_kernelPKhiPhiii:
	.zero		932


//--------------------- SYMBOLS --------------------------

	.type		.nv.reservedSmem.offset0,@object
	.size		.nv.reservedSmem.offset0,0x4
